//
// Generated by NVIDIA NVVM Compiler
//
// Compiler Build ID: CL-36424714
// Cuda compilation tools, release 13.0, V13.0.88
// Based on NVVM 20.0.0
//

.version 9.0
.target sm_100
.address_size 64

	// .globl	_Z11rand_matrixPfi
.global .align 4 .b8 precalc_xorwow_matrix[102400];
.global .align 4 .b8 precalc_xorwow_offset_matrix[102400];
.global .align 4 .b8 mrg32k3aM1[2304];
.global .align 4 .b8 mrg32k3aM2[2304];
.global .align 4 .b8 mrg32k3aM1SubSeq[2016];
.global .align 4 .b8 mrg32k3aM2SubSeq[2016];
.global .align 4 .b8 mrg32k3aM1Seq[2304];
.global .align 4 .b8 mrg32k3aM2Seq[2304];
.const .align 8 .b8 __cr_lgamma_table[72];
// _ZZ9mtrx_multPfS_S_iE3Mds has been demoted
// _ZZ9mtrx_multPfS_S_iE3Nds has been demoted

.visible .entry _Z11rand_matrixPfi(
	.param .u64 .ptr .align 1 _Z11rand_matrixPfi_param_0,
	.param .u32 _Z11rand_matrixPfi_param_1
)
{
	.reg .pred 	%p<2>;
	.reg .b32 	%r<19>;
	.reg .b32 	%f<2>;
	.reg .b64 	%rd<5>;

	ld.param.u64 	%rd1, [_Z11rand_matrixPfi_param_0];
	ld.param.u32 	%r3, [_Z11rand_matrixPfi_param_1];
	mov.u32 	%r4, %ctaid.y;
	mov.u32 	%r5, %ntid.y;
	mov.u32 	%r6, %tid.y;
	mad.lo.s32 	%r1, %r4, %r5, %r6;
	mov.u32 	%r7, %ctaid.x;
	mov.u32 	%r8, %ntid.x;
	mov.u32 	%r9, %tid.x;
	mad.lo.s32 	%r2, %r7, %r8, %r9;
	max.s32 	%r10, %r1, %r2;
	setp.ge.s32 	%p1, %r10, %r3;
	@%p1 bra 	$L__BB0_2;
	cvta.to.global.u64 	%rd2, %rd1;
	mad.lo.s32 	%r11, %r1, %r2, %r2;
	mul.hi.s32 	%r12, %r11, 1374389535;
	shr.u32 	%r13, %r12, 31;
	shr.s32 	%r14, %r12, 5;
	add.s32 	%r15, %r14, %r13;
	mul.lo.s32 	%r16, %r15, 100;
	sub.s32 	%r17, %r11, %r16;
	cvt.rn.f32.s32 	%f1, %r17;
	mad.lo.s32 	%r18, %r3, %r1, %r2;
	mul.wide.s32 	%rd3, %r18, 4;
	add.s64 	%rd4, %rd2, %rd3;
	st.global.f32 	[%rd4], %f1;
$L__BB0_2:
	ret;

}
	// .globl	_Z9mtrx_multPfS_S_i
.visible .entry _Z9mtrx_multPfS_S_i(
	.param .u64 .ptr .align 1 _Z9mtrx_multPfS_S_i_param_0,
	.param .u64 .ptr .align 1 _Z9mtrx_multPfS_S_i_param_1,
	.param .u64 .ptr .align 1 _Z9mtrx_multPfS_S_i_param_2,
	.param .u32 _Z9mtrx_multPfS_S_i_param_3
)
{
	.reg .pred 	%p<8>;
	.reg .b32 	%r<104>;
	.reg .b32 	%f<368>;
	.reg .b64 	%rd<40>;
	// demoted variable
	.shared .align 4 .b8 _ZZ9mtrx_multPfS_S_iE3Mds[1024];
	// demoted variable
	.shared .align 4 .b8 _ZZ9mtrx_multPfS_S_iE3Nds[1024];
	ld.param.u32 	%r31, [_Z9mtrx_multPfS_S_i_param_3];
	mov.u32 	%r32, %ctaid.x;
	mov.u32 	%r33, %ctaid.y;
	mov.u32 	%r1, %tid.x;
	mov.u32 	%r2, %tid.y;
	shl.b32 	%r34, %r33, 4;
	add.s32 	%r3, %r34, %r2;
	shl.b32 	%r4, %r32, 4;
	add.s32 	%r5, %r4, %r1;
	shr.s32 	%r35, %r31, 31;
	shr.u32 	%r36, %r35, 28;
	add.s32 	%r37, %r31, %r36;
	shr.s32 	%r6, %r37, 4;
	setp.lt.s32 	%p1, %r31, 16;
	mov.f32 	%f367, 0f00000000;
	@%p1 bra 	$L__BB1_9;
	mad.lo.s32 	%r100, %r31, %r3, %r1;
	shl.b32 	%r39, %r2, 6;
	mov.u32 	%r40, _ZZ9mtrx_multPfS_S_iE3Mds;
	add.s32 	%r8, %r40, %r39;
	add.s32 	%r41, %r6, -1;
	setp.lt.u32 	%p2, %r41, 3;
	mov.f32 	%f367, 0f00000000;
	mov.b32 	%r103, 0;
	@%p2 bra 	$L__BB1_4;
	and.b32  	%r103, %r6, 134217724;
	neg.s32 	%r101, %r103;
	add.s32 	%r43, %r2, 48;
	mad.lo.s32 	%r44, %r31, %r43, %r1;
	add.s32 	%r99, %r44, %r4;
	add.s32 	%r45, %r2, 32;
	mad.lo.s32 	%r46, %r31, %r45, %r1;
	add.s32 	%r98, %r46, %r4;
	add.s32 	%r47, %r2, 16;
	mad.lo.s32 	%r48, %r31, %r47, %r1;
	add.s32 	%r97, %r48, %r4;
	mad.lo.s32 	%r49, %r2, %r31, %r1;
	add.s32 	%r96, %r49, %r4;
	mov.f32 	%f367, 0f00000000;
$L__BB1_3:
	.pragma "nounroll";
	ld.param.u64 	%rd36, [_Z9mtrx_multPfS_S_i_param_1];
	ld.param.u64 	%rd33, [_Z9mtrx_multPfS_S_i_param_0];
	cvta.to.global.u64 	%rd4, %rd33;
	mul.wide.s32 	%rd5, %r100, 4;
	add.s64 	%rd6, %rd4, %rd5;
	ld.global.f32 	%f14, [%rd6];
	shl.b32 	%r51, %r1, 2;
	add.s32 	%r52, %r8, %r51;
	st.shared.f32 	[%r52], %f14;
	cvta.to.global.u64 	%rd7, %rd36;
	mul.wide.u32 	%rd8, %r96, 4;
	add.s64 	%rd9, %rd7, %rd8;
	ld.global.f32 	%f15, [%rd9];
	mov.u32 	%r54, _ZZ9mtrx_multPfS_S_iE3Nds;
	add.s32 	%r55, %r54, %r51;
	add.s32 	%r56, %r55, %r39;
	st.shared.f32 	[%r56], %f15;
	bar.sync 	0;
	ld.shared.f32 	%f16, [%r8];
	ld.shared.f32 	%f17, [%r55];
	fma.rn.f32 	%f18, %f16, %f17, %f367;
	ld.shared.f32 	%f19, [%r8+4];
	ld.shared.f32 	%f20, [%r55+64];
	fma.rn.f32 	%f21, %f19, %f20, %f18;
	ld.shared.f32 	%f22, [%r8+8];
	ld.shared.f32 	%f23, [%r55+128];
	fma.rn.f32 	%f24, %f22, %f23, %f21;
	ld.shared.f32 	%f25, [%r8+12];
	ld.shared.f32 	%f26, [%r55+192];
	fma.rn.f32 	%f27, %f25, %f26, %f24;
	ld.shared.f32 	%f28, [%r8+16];
	ld.shared.f32 	%f29, [%r55+256];
	fma.rn.f32 	%f30, %f28, %f29, %f27;
	ld.shared.f32 	%f31, [%r8+20];
	ld.shared.f32 	%f32, [%r55+320];
	fma.rn.f32 	%f33, %f31, %f32, %f30;
	ld.shared.f32 	%f34, [%r8+24];
	ld.shared.f32 	%f35, [%r55+384];
	fma.rn.f32 	%f36, %f34, %f35, %f33;
	ld.shared.f32 	%f37, [%r8+28];
	ld.shared.f32 	%f38, [%r55+448];
	fma.rn.f32 	%f39, %f37, %f38, %f36;
	ld.shared.f32 	%f40, [%r8+32];
	ld.shared.f32 	%f41, [%r55+512];
	fma.rn.f32 	%f42, %f40, %f41, %f39;
	ld.shared.f32 	%f43, [%r8+36];
	ld.shared.f32 	%f44, [%r55+576];
	fma.rn.f32 	%f45, %f43, %f44, %f42;
	ld.shared.f32 	%f46, [%r8+40];
	ld.shared.f32 	%f47, [%r55+640];
	fma.rn.f32 	%f48, %f46, %f47, %f45;
	ld.shared.f32 	%f49, [%r8+44];
	ld.shared.f32 	%f50, [%r55+704];
	fma.rn.f32 	%f51, %f49, %f50, %f48;
	ld.shared.f32 	%f52, [%r8+48];
	ld.shared.f32 	%f53, [%r55+768];
	fma.rn.f32 	%f54, %f52, %f53, %f51;
	ld.shared.f32 	%f55, [%r8+52];
	ld.shared.f32 	%f56, [%r55+832];
	fma.rn.f32 	%f57, %f55, %f56, %f54;
	ld.shared.f32 	%f58, [%r8+56];
	ld.shared.f32 	%f59, [%r55+896];
	fma.rn.f32 	%f60, %f58, %f59, %f57;
	ld.shared.f32 	%f61, [%r8+60];
	ld.shared.f32 	%f62, [%r55+960];
	fma.rn.f32 	%f63, %f61, %f62, %f60;
	bar.sync 	0;
	ld.global.f32 	%f64, [%rd6+64];
	st.shared.f32 	[%r52], %f64;
	mul.wide.u32 	%rd10, %r97, 4;
	add.s64 	%rd11, %rd7, %rd10;
	ld.global.f32 	%f65, [%rd11];
	st.shared.f32 	[%r56], %f65;
	bar.sync 	0;
	ld.shared.f32 	%f66, [%r8];
	ld.shared.f32 	%f67, [%r55];
	fma.rn.f32 	%f68, %f66, %f67, %f63;
	ld.shared.f32 	%f69, [%r8+4];
	ld.shared.f32 	%f70, [%r55+64];
	fma.rn.f32 	%f71, %f69, %f70, %f68;
	ld.shared.f32 	%f72, [%r8+8];
	ld.shared.f32 	%f73, [%r55+128];
	fma.rn.f32 	%f74, %f72, %f73, %f71;
	ld.shared.f32 	%f75, [%r8+12];
	ld.shared.f32 	%f76, [%r55+192];
	fma.rn.f32 	%f77, %f75, %f76, %f74;
	ld.shared.f32 	%f78, [%r8+16];
	ld.shared.f32 	%f79, [%r55+256];
	fma.rn.f32 	%f80, %f78, %f79, %f77;
	ld.shared.f32 	%f81, [%r8+20];
	ld.shared.f32 	%f82, [%r55+320];
	fma.rn.f32 	%f83, %f81, %f82, %f80;
	ld.shared.f32 	%f84, [%r8+24];
	ld.shared.f32 	%f85, [%r55+384];
	fma.rn.f32 	%f86, %f84, %f85, %f83;
	ld.shared.f32 	%f87, [%r8+28];
	ld.shared.f32 	%f88, [%r55+448];
	fma.rn.f32 	%f89, %f87, %f88, %f86;
	ld.shared.f32 	%f90, [%r8+32];
	ld.shared.f32 	%f91, [%r55+512];
	fma.rn.f32 	%f92, %f90, %f91, %f89;
	ld.shared.f32 	%f93, [%r8+36];
	ld.shared.f32 	%f94, [%r55+576];
	fma.rn.f32 	%f95, %f93, %f94, %f92;
	ld.shared.f32 	%f96, [%r8+40];
	ld.shared.f32 	%f97, [%r55+640];
	fma.rn.f32 	%f98, %f96, %f97, %f95;
	ld.shared.f32 	%f99, [%r8+44];
	ld.shared.f32 	%f100, [%r55+704];
	fma.rn.f32 	%f101, %f99, %f100, %f98;
	ld.shared.f32 	%f102, [%r8+48];
	ld.shared.f32 	%f103, [%r55+768];
	fma.rn.f32 	%f104, %f102, %f103, %f101;
	ld.shared.f32 	%f105, [%r8+52];
	ld.shared.f32 	%f106, [%r55+832];
	fma.rn.f32 	%f107, %f105, %f106, %f104;
	ld.shared.f32 	%f108, [%r8+56];
	ld.shared.f32 	%f109, [%r55+896];
	fma.rn.f32 	%f110, %f108, %f109, %f107;
	ld.shared.f32 	%f111, [%r8+60];
	ld.shared.f32 	%f112, [%r55+960];
	fma.rn.f32 	%f113, %f111, %f112, %f110;
	bar.sync 	0;
	ld.global.f32 	%f114, [%rd6+128];
	st.shared.f32 	[%r52], %f114;
	mul.wide.u32 	%rd12, %r98, 4;
	add.s64 	%rd13, %rd7, %rd12;
	ld.global.f32 	%f115, [%rd13];
	st.shared.f32 	[%r56], %f115;
	bar.sync 	0;
	ld.shared.f32 	%f116, [%r8];
	ld.shared.f32 	%f117, [%r55];
	fma.rn.f32 	%f118, %f116, %f117, %f113;
	ld.shared.f32 	%f119, [%r8+4];
	ld.shared.f32 	%f120, [%r55+64];
	fma.rn.f32 	%f121, %f119, %f120, %f118;
	ld.shared.f32 	%f122, [%r8+8];
	ld.shared.f32 	%f123, [%r55+128];
	fma.rn.f32 	%f124, %f122, %f123, %f121;
	ld.shared.f32 	%f125, [%r8+12];
	ld.shared.f32 	%f126, [%r55+192];
	fma.rn.f32 	%f127, %f125, %f126, %f124;
	ld.shared.f32 	%f128, [%r8+16];
	ld.shared.f32 	%f129, [%r55+256];
	fma.rn.f32 	%f130, %f128, %f129, %f127;
	ld.shared.f32 	%f131, [%r8+20];
	ld.shared.f32 	%f132, [%r55+320];
	fma.rn.f32 	%f133, %f131, %f132, %f130;
	ld.shared.f32 	%f134, [%r8+24];
	ld.shared.f32 	%f135, [%r55+384];
	fma.rn.f32 	%f136, %f134, %f135, %f133;
	ld.shared.f32 	%f137, [%r8+28];
	ld.shared.f32 	%f138, [%r55+448];
	fma.rn.f32 	%f139, %f137, %f138, %f136;
	ld.shared.f32 	%f140, [%r8+32];
	ld.shared.f32 	%f141, [%r55+512];
	fma.rn.f32 	%f142, %f140, %f141, %f139;
	ld.shared.f32 	%f143, [%r8+36];
	ld.shared.f32 	%f144, [%r55+576];
	fma.rn.f32 	%f145, %f143, %f144, %f142;
	ld.shared.f32 	%f146, [%r8+40];
	ld.shared.f32 	%f147, [%r55+640];
	fma.rn.f32 	%f148, %f146, %f147, %f145;
	ld.shared.f32 	%f149, [%r8+44];
	ld.shared.f32 	%f150, [%r55+704];
	fma.rn.f32 	%f151, %f149, %f150, %f148;
	ld.shared.f32 	%f152, [%r8+48];
	ld.shared.f32 	%f153, [%r55+768];
	fma.rn.f32 	%f154, %f152, %f153, %f151;
	ld.shared.f32 	%f155, [%r8+52];
	ld.shared.f32 	%f156, [%r55+832];
	fma.rn.f32 	%f157, %f155, %f156, %f154;
	ld.shared.f32 	%f158, [%r8+56];
	ld.shared.f32 	%f159, [%r55+896];
	fma.rn.f32 	%f160, %f158, %f159, %f157;
	ld.shared.f32 	%f161, [%r8+60];
	ld.shared.f32 	%f162, [%r55+960];
	fma.rn.f32 	%f163, %f161, %f162, %f160;
	bar.sync 	0;
	ld.global.f32 	%f164, [%rd6+192];
	st.shared.f32 	[%r52], %f164;
	mul.wide.u32 	%rd14, %r99, 4;
	add.s64 	%rd15, %rd7, %rd14;
	ld.global.f32 	%f165, [%rd15];
	st.shared.f32 	[%r56], %f165;
	bar.sync 	0;
	ld.shared.f32 	%f166, [%r8];
	ld.shared.f32 	%f167, [%r55];
	fma.rn.f32 	%f168, %f166, %f167, %f163;
	ld.shared.f32 	%f169, [%r8+4];
	ld.shared.f32 	%f170, [%r55+64];
	fma.rn.f32 	%f171, %f169, %f170, %f168;
	ld.shared.f32 	%f172, [%r8+8];
	ld.shared.f32 	%f173, [%r55+128];
	fma.rn.f32 	%f174, %f172, %f173, %f171;
	ld.shared.f32 	%f175, [%r8+12];
	ld.shared.f32 	%f176, [%r55+192];
	fma.rn.f32 	%f177, %f175, %f176, %f174;
	ld.shared.f32 	%f178, [%r8+16];
	ld.shared.f32 	%f179, [%r55+256];
	fma.rn.f32 	%f180, %f178, %f179, %f177;
	ld.shared.f32 	%f181, [%r8+20];
	ld.shared.f32 	%f182, [%r55+320];
	fma.rn.f32 	%f183, %f181, %f182, %f180;
	ld.shared.f32 	%f184, [%r8+24];
	ld.shared.f32 	%f185, [%r55+384];
	fma.rn.f32 	%f186, %f184, %f185, %f183;
	ld.shared.f32 	%f187, [%r8+28];
	ld.shared.f32 	%f188, [%r55+448];
	fma.rn.f32 	%f189, %f187, %f188, %f186;
	ld.shared.f32 	%f190, [%r8+32];
	ld.shared.f32 	%f191, [%r55+512];
	fma.rn.f32 	%f192, %f190, %f191, %f189;
	ld.shared.f32 	%f193, [%r8+36];
	ld.shared.f32 	%f194, [%r55+576];
	fma.rn.f32 	%f195, %f193, %f194, %f192;
	ld.shared.f32 	%f196, [%r8+40];
	ld.shared.f32 	%f197, [%r55+640];
	fma.rn.f32 	%f198, %f196, %f197, %f195;
	ld.shared.f32 	%f199, [%r8+44];
	ld.shared.f32 	%f200, [%r55+704];
	fma.rn.f32 	%f201, %f199, %f200, %f198;
	ld.shared.f32 	%f202, [%r8+48];
	ld.shared.f32 	%f203, [%r55+768];
	fma.rn.f32 	%f204, %f202, %f203, %f201;
	ld.shared.f32 	%f205, [%r8+52];
	ld.shared.f32 	%f206, [%r55+832];
	fma.rn.f32 	%f207, %f205, %f206, %f204;
	ld.shared.f32 	%f208, [%r8+56];
	ld.shared.f32 	%f209, [%r55+896];
	fma.rn.f32 	%f210, %f208, %f209, %f207;
	ld.shared.f32 	%f211, [%r8+60];
	ld.shared.f32 	%f212, [%r55+960];
	fma.rn.f32 	%f367, %f211, %f212, %f210;
	bar.sync 	0;
	add.s32 	%r101, %r101, 4;
	add.s32 	%r100, %r100, 64;
	shl.b32 	%r57, %r31, 6;
	add.s32 	%r99, %r99, %r57;
	add.s32 	%r98, %r98, %r57;
	add.s32 	%r97, %r97, %r57;
	add.s32 	%r96, %r96, %r57;
	setp.ne.s32 	%p3, %r101, 0;
	@%p3 bra 	$L__BB1_3;
$L__BB1_4:
	and.b32  	%r28, %r6, 3;
	setp.eq.s32 	%p4, %r28, 0;
	@%p4 bra 	$L__BB1_9;
	setp.eq.s32 	%p5, %r28, 1;
	@%p5 bra 	$L__BB1_7;
	ld.param.u64 	%rd37, [_Z9mtrx_multPfS_S_i_param_1];
	ld.param.u64 	%rd34, [_Z9mtrx_multPfS_S_i_param_0];
	shl.b32 	%r58, %r103, 4;
	mad.lo.s32 	%r63, %r31, %r3, %r1;
	add.s32 	%r64, %r63, %r58;
	cvta.to.global.u64 	%rd16, %rd34;
	mul.wide.s32 	%rd17, %r64, 4;
	add.s64 	%rd18, %rd16, %rd17;
	ld.global.f32 	%f214, [%rd18];
	shl.b32 	%r65, %r1, 2;
	add.s32 	%r66, %r8, %r65;
	st.shared.f32 	[%r66], %f214;
	add.s32 	%r67, %r58, %r2;
	mad.lo.s32 	%r68, %r67, %r31, %r5;
	cvta.to.global.u64 	%rd19, %rd37;
	mul.wide.u32 	%rd20, %r68, 4;
	add.s64 	%rd21, %rd19, %rd20;
	ld.global.f32 	%f215, [%rd21];
	mov.u32 	%r70, _ZZ9mtrx_multPfS_S_iE3Nds;
	add.s32 	%r71, %r70, %r65;
	add.s32 	%r72, %r71, %r39;
	st.shared.f32 	[%r72], %f215;
	bar.sync 	0;
	ld.shared.f32 	%f216, [%r8];
	ld.shared.f32 	%f217, [%r71];
	fma.rn.f32 	%f218, %f216, %f217, %f367;
	ld.shared.f32 	%f219, [%r8+4];
	ld.shared.f32 	%f220, [%r71+64];
	fma.rn.f32 	%f221, %f219, %f220, %f218;
	ld.shared.f32 	%f222, [%r8+8];
	ld.shared.f32 	%f223, [%r71+128];
	fma.rn.f32 	%f224, %f222, %f223, %f221;
	ld.shared.f32 	%f225, [%r8+12];
	ld.shared.f32 	%f226, [%r71+192];
	fma.rn.f32 	%f227, %f225, %f226, %f224;
	ld.shared.f32 	%f228, [%r8+16];
	ld.shared.f32 	%f229, [%r71+256];
	fma.rn.f32 	%f230, %f228, %f229, %f227;
	ld.shared.f32 	%f231, [%r8+20];
	ld.shared.f32 	%f232, [%r71+320];
	fma.rn.f32 	%f233, %f231, %f232, %f230;
	ld.shared.f32 	%f234, [%r8+24];
	ld.shared.f32 	%f235, [%r71+384];
	fma.rn.f32 	%f236, %f234, %f235, %f233;
	ld.shared.f32 	%f237, [%r8+28];
	ld.shared.f32 	%f238, [%r71+448];
	fma.rn.f32 	%f239, %f237, %f238, %f236;
	ld.shared.f32 	%f240, [%r8+32];
	ld.shared.f32 	%f241, [%r71+512];
	fma.rn.f32 	%f242, %f240, %f241, %f239;
	ld.shared.f32 	%f243, [%r8+36];
	ld.shared.f32 	%f244, [%r71+576];
	fma.rn.f32 	%f245, %f243, %f244, %f242;
	ld.shared.f32 	%f246, [%r8+40];
	ld.shared.f32 	%f247, [%r71+640];
	fma.rn.f32 	%f248, %f246, %f247, %f245;
	ld.shared.f32 	%f249, [%r8+44];
	ld.shared.f32 	%f250, [%r71+704];
	fma.rn.f32 	%f251, %f249, %f250, %f248;
	ld.shared.f32 	%f252, [%r8+48];
	ld.shared.f32 	%f253, [%r71+768];
	fma.rn.f32 	%f254, %f252, %f253, %f251;
	ld.shared.f32 	%f255, [%r8+52];
	ld.shared.f32 	%f256, [%r71+832];
	fma.rn.f32 	%f257, %f255, %f256, %f254;
	ld.shared.f32 	%f258, [%r8+56];
	ld.shared.f32 	%f259, [%r71+896];
	fma.rn.f32 	%f260, %f258, %f259, %f257;
	ld.shared.f32 	%f261, [%r8+60];
	ld.shared.f32 	%f262, [%r71+960];
	fma.rn.f32 	%f263, %f261, %f262, %f260;
	bar.sync 	0;
	ld.global.f32 	%f264, [%rd18+64];
	st.shared.f32 	[%r66], %f264;
	add.s32 	%r73, %r67, 16;
	mad.lo.s32 	%r74, %r73, %r31, %r5;
	mul.wide.u32 	%rd22, %r74, 4;
	add.s64 	%rd23, %rd19, %rd22;
	ld.global.f32 	%f265, [%rd23];
	st.shared.f32 	[%r72], %f265;
	bar.sync 	0;
	ld.shared.f32 	%f266, [%r8];
	ld.shared.f32 	%f267, [%r71];
	fma.rn.f32 	%f268, %f266, %f267, %f263;
	ld.shared.f32 	%f269, [%r8+4];
	ld.shared.f32 	%f270, [%r71+64];
	fma.rn.f32 	%f271, %f269, %f270, %f268;
	ld.shared.f32 	%f272, [%r8+8];
	ld.shared.f32 	%f273, [%r71+128];
	fma.rn.f32 	%f274, %f272, %f273, %f271;
	ld.shared.f32 	%f275, [%r8+12];
	ld.shared.f32 	%f276, [%r71+192];
	fma.rn.f32 	%f277, %f275, %f276, %f274;
	ld.shared.f32 	%f278, [%r8+16];
	ld.shared.f32 	%f279, [%r71+256];
	fma.rn.f32 	%f280, %f278, %f279, %f277;
	ld.shared.f32 	%f281, [%r8+20];
	ld.shared.f32 	%f282, [%r71+320];
	fma.rn.f32 	%f283, %f281, %f282, %f280;
	ld.shared.f32 	%f284, [%r8+24];
	ld.shared.f32 	%f285, [%r71+384];
	fma.rn.f32 	%f286, %f284, %f285, %f283;
	ld.shared.f32 	%f287, [%r8+28];
	ld.shared.f32 	%f288, [%r71+448];
	fma.rn.f32 	%f289, %f287, %f288, %f286;
	ld.shared.f32 	%f290, [%r8+32];
	ld.shared.f32 	%f291, [%r71+512];
	fma.rn.f32 	%f292, %f290, %f291, %f289;
	ld.shared.f32 	%f293, [%r8+36];
	ld.shared.f32 	%f294, [%r71+576];
	fma.rn.f32 	%f295, %f293, %f294, %f292;
	ld.shared.f32 	%f296, [%r8+40];
	ld.shared.f32 	%f297, [%r71+640];
	fma.rn.f32 	%f298, %f296, %f297, %f295;
	ld.shared.f32 	%f299, [%r8+44];
	ld.shared.f32 	%f300, [%r71+704];
	fma.rn.f32 	%f301, %f299, %f300, %f298;
	ld.shared.f32 	%f302, [%r8+48];
	ld.shared.f32 	%f303, [%r71+768];
	fma.rn.f32 	%f304, %f302, %f303, %f301;
	ld.shared.f32 	%f305, [%r8+52];
	ld.shared.f32 	%f306, [%r71+832];
	fma.rn.f32 	%f307, %f305, %f306, %f304;
	ld.shared.f32 	%f308, [%r8+56];
	ld.shared.f32 	%f309, [%r71+896];
	fma.rn.f32 	%f310, %f308, %f309, %f307;
	ld.shared.f32 	%f311, [%r8+60];
	ld.shared.f32 	%f312, [%r71+960];
	fma.rn.f32 	%f367, %f311, %f312, %f310;
	bar.sync 	0;
	add.s32 	%r103, %r103, 2;
$L__BB1_7:
	and.b32  	%r75, %r6, 1;
	setp.eq.b32 	%p6, %r75, 1;
	not.pred 	%p7, %p6;
	@%p7 bra 	$L__BB1_9;
	ld.param.u64 	%rd38, [_Z9mtrx_multPfS_S_i_param_1];
	ld.param.u64 	%rd35, [_Z9mtrx_multPfS_S_i_param_0];
	shl.b32 	%r76, %r103, 4;
	mad.lo.s32 	%r81, %r31, %r3, %r1;
	add.s32 	%r82, %r81, %r76;
	cvta.to.global.u64 	%rd24, %rd35;
	mul.wide.s32 	%rd25, %r82, 4;
	add.s64 	%rd26, %rd24, %rd25;
	ld.global.f32 	%f313, [%rd26];
	shl.b32 	%r83, %r1, 2;
	add.s32 	%r84, %r8, %r83;
	st.shared.f32 	[%r84], %f313;
	add.s32 	%r85, %r76, %r2;
	mad.lo.s32 	%r86, %r85, %r31, %r5;
	cvta.to.global.u64 	%rd27, %rd38;
	mul.wide.u32 	%rd28, %r86, 4;
	add.s64 	%rd29, %rd27, %rd28;
	ld.global.f32 	%f314, [%rd29];
	mov.u32 	%r88, _ZZ9mtrx_multPfS_S_iE3Nds;
	add.s32 	%r89, %r88, %r83;
	add.s32 	%r90, %r89, %r39;
	st.shared.f32 	[%r90], %f314;
	bar.sync 	0;
	ld.shared.f32 	%f315, [%r8];
	ld.shared.f32 	%f316, [%r89];
	fma.rn.f32 	%f317, %f315, %f316, %f367;
	ld.shared.f32 	%f318, [%r8+4];
	ld.shared.f32 	%f319, [%r89+64];
	fma.rn.f32 	%f320, %f318, %f319, %f317;
	ld.shared.f32 	%f321, [%r8+8];
	ld.shared.f32 	%f322, [%r89+128];
	fma.rn.f32 	%f323, %f321, %f322, %f320;
	ld.shared.f32 	%f324, [%r8+12];
	ld.shared.f32 	%f325, [%r89+192];
	fma.rn.f32 	%f326, %f324, %f325, %f323;
	ld.shared.f32 	%f327, [%r8+16];
	ld.shared.f32 	%f328, [%r89+256];
	fma.rn.f32 	%f329, %f327, %f328, %f326;
	ld.shared.f32 	%f330, [%r8+20];
	ld.shared.f32 	%f331, [%r89+320];
	fma.rn.f32 	%f332, %f330, %f331, %f329;
	ld.shared.f32 	%f333, [%r8+24];
	ld.shared.f32 	%f334, [%r89+384];
	fma.rn.f32 	%f335, %f333, %f334, %f332;
	ld.shared.f32 	%f336, [%r8+28];
	ld.shared.f32 	%f337, [%r89+448];
	fma.rn.f32 	%f338, %f336, %f337, %f335;
	ld.shared.f32 	%f339, [%r8+32];
	ld.shared.f32 	%f340, [%r89+512];
	fma.rn.f32 	%f341, %f339, %f340, %f338;
	ld.shared.f32 	%f342, [%r8+36];
	ld.shared.f32 	%f343, [%r89+576];
	fma.rn.f32 	%f344, %f342, %f343, %f341;
	ld.shared.f32 	%f345, [%r8+40];
	ld.shared.f32 	%f346, [%r89+640];
	fma.rn.f32 	%f347, %f345, %f346, %f344;
	ld.shared.f32 	%f348, [%r8+44];
	ld.shared.f32 	%f349, [%r89+704];
	fma.rn.f32 	%f350, %f348, %f349, %f347;
	ld.shared.f32 	%f351, [%r8+48];
	ld.shared.f32 	%f352, [%r89+768];
	fma.rn.f32 	%f353, %f351, %f352, %f350;
	ld.shared.f32 	%f354, [%r8+52];
	ld.shared.f32 	%f355, [%r89+832];
	fma.rn.f32 	%f356, %f354, %f355, %f353;
	ld.shared.f32 	%f357, [%r8+56];
	ld.shared.f32 	%f358, [%r89+896];
	fma.rn.f32 	%f359, %f357, %f358, %f356;
	ld.shared.f32 	%f360, [%r8+60];
	ld.shared.f32 	%f361, [%r89+960];
	fma.rn.f32 	%f367, %f360, %f361, %f359;
	bar.sync 	0;
$L__BB1_9:
	ld.param.u64 	%rd39, [_Z9mtrx_multPfS_S_i_param_2];
	cvta.to.global.u64 	%rd30, %rd39;
	mad.lo.s32 	%r95, %r31, %r3, %r5;
	mul.wide.s32 	%rd31, %r95, 4;
	add.s64 	%rd32, %rd30, %rd31;
	st.global.f32 	[%rd32], %f367;
	ret;

}
	// .globl	_Z26matrixMultiplicationKernelPfS_S_i
.visible .entry _Z26matrixMultiplicationKernelPfS_S_i(
	.param .u64 .ptr .align 1 _Z26matrixMultiplicationKernelPfS_S_i_param_0,
	.param .u64 .ptr .align 1 _Z26matrixMultiplicationKernelPfS_S_i_param_1,
	.param .u64 .ptr .align 1 _Z26matrixMultiplicationKernelPfS_S_i_param_2,
	.param .u32 _Z26matrixMultiplicationKernelPfS_S_i_param_3
)
{
	.reg .pred 	%p<12>;
	.reg .b32 	%r<40>;
	.reg .b32 	%f<68>;
	.reg .b64 	%rd<67>;

	ld.param.u64 	%rd14, [_Z26matrixMultiplicationKernelPfS_S_i_param_0];
	ld.param.u64 	%rd15, [_Z26matrixMultiplicationKernelPfS_S_i_param_1];
	ld.param.u32 	%r17, [_Z26matrixMultiplicationKernelPfS_S_i_param_3];
	cvta.to.global.u64 	%rd1, %rd15;
	cvta.to.global.u64 	%rd2, %rd14;
	mov.u32 	%r18, %ctaid.y;
	mov.u32 	%r19, %ntid.y;
	mov.u32 	%r20, %tid.y;
	mad.lo.s32 	%r1, %r18, %r19, %r20;
	mov.u32 	%r21, %ctaid.x;
	mov.u32 	%r22, %ntid.x;
	mov.u32 	%r23, %tid.x;
	mad.lo.s32 	%r2, %r21, %r22, %r23;
	max.s32 	%r24, %r1, %r2;
	setp.ge.s32 	%p1, %r24, %r17;
	setp.lt.s32 	%p2, %r17, 1;
	mov.f32 	%f67, 0f00000000;
	or.pred  	%p3, %p1, %p2;
	@%p3 bra 	$L__BB2_12;
	mul.lo.s32 	%r3, %r17, %r1;
	and.b32  	%r4, %r17, 7;
	setp.lt.u32 	%p4, %r17, 8;
	mov.f32 	%f67, 0f00000000;
	mov.b32 	%r38, 0;
	@%p4 bra 	$L__BB2_4;
	and.b32  	%r38, %r17, 2147483640;
	neg.s32 	%r36, %r38;
	mul.wide.u32 	%rd16, %r17, 4;
	add.s64 	%rd3, %rd1, %rd16;
	mul.wide.u32 	%rd17, %r17, 8;
	add.s64 	%rd4, %rd1, %rd17;
	mul.wide.u32 	%rd18, %r17, 12;
	add.s64 	%rd5, %rd1, %rd18;
	mul.wide.u32 	%rd19, %r17, 16;
	add.s64 	%rd6, %rd1, %rd19;
	mul.wide.u32 	%rd20, %r17, 20;
	add.s64 	%rd7, %rd1, %rd20;
	mul.wide.u32 	%rd21, %r17, 24;
	add.s64 	%rd8, %rd1, %rd21;
	mul.wide.u32 	%rd22, %r17, 28;
	add.s64 	%rd9, %rd1, %rd22;
	mul.wide.u32 	%rd23, %r3, 4;
	add.s64 	%rd24, %rd23, %rd2;
	add.s64 	%rd66, %rd24, 16;
	mov.f32 	%f67, 0f00000000;
	mov.u32 	%r35, %r2;
$L__BB2_3:
	.pragma "nounroll";
	mul.wide.s32 	%rd25, %r35, 4;
	add.s64 	%rd26, %rd3, %rd25;
	add.s64 	%rd27, %rd4, %rd25;
	add.s64 	%rd28, %rd5, %rd25;
	add.s64 	%rd29, %rd6, %rd25;
	add.s64 	%rd30, %rd7, %rd25;
	add.s64 	%rd31, %rd8, %rd25;
	add.s64 	%rd32, %rd9, %rd25;
	add.s64 	%rd33, %rd1, %rd25;
	ld.global.f32 	%f17, [%rd66+-16];
	ld.global.f32 	%f18, [%rd33];
	fma.rn.f32 	%f19, %f17, %f18, %f67;
	ld.global.f32 	%f20, [%rd66+-12];
	ld.global.f32 	%f21, [%rd26];
	fma.rn.f32 	%f22, %f20, %f21, %f19;
	ld.global.f32 	%f23, [%rd66+-8];
	ld.global.f32 	%f24, [%rd27];
	fma.rn.f32 	%f25, %f23, %f24, %f22;
	ld.global.f32 	%f26, [%rd66+-4];
	ld.global.f32 	%f27, [%rd28];
	fma.rn.f32 	%f28, %f26, %f27, %f25;
	ld.global.f32 	%f29, [%rd66];
	ld.global.f32 	%f30, [%rd29];
	fma.rn.f32 	%f31, %f29, %f30, %f28;
	ld.global.f32 	%f32, [%rd66+4];
	ld.global.f32 	%f33, [%rd30];
	fma.rn.f32 	%f34, %f32, %f33, %f31;
	ld.global.f32 	%f35, [%rd66+8];
	ld.global.f32 	%f36, [%rd31];
	fma.rn.f32 	%f37, %f35, %f36, %f34;
	ld.global.f32 	%f38, [%rd66+12];
	ld.global.f32 	%f39, [%rd32];
	fma.rn.f32 	%f67, %f38, %f39, %f37;
	add.s32 	%r36, %r36, 8;
	shl.b32 	%r26, %r17, 3;
	add.s32 	%r35, %r35, %r26;
	add.s64 	%rd66, %rd66, 32;
	setp.ne.s32 	%p5, %r36, 0;
	@%p5 bra 	$L__BB2_3;
$L__BB2_4:
	setp.eq.s32 	%p6, %r4, 0;
	@%p6 bra 	$L__BB2_12;
	and.b32  	%r12, %r17, 3;
	setp.lt.u32 	%p7, %r4, 4;
	@%p7 bra 	$L__BB2_7;
	add.s32 	%r27, %r38, %r3;
	mul.wide.u32 	%rd34, %r27, 4;
	add.s64 	%rd35, %rd2, %rd34;
	ld.global.f32 	%f41, [%rd35];
	mad.lo.s32 	%r28, %r38, %r17, %r2;
	mul.wide.s32 	%rd36, %r28, 4;
	add.s64 	%rd37, %rd1, %rd36;
	ld.global.f32 	%f42, [%rd37];
	fma.rn.f32 	%f43, %f41, %f42, %f67;
	cvt.u64.u32 	%rd38, %r3;
	cvt.u64.u32 	%rd39, %r38;
	add.s64 	%rd40, %rd39, %rd38;
	shl.b64 	%rd41, %rd40, 2;
	add.s64 	%rd42, %rd2, %rd41;
	ld.global.f32 	%f44, [%rd42+4];
	mul.wide.u32 	%rd43, %r17, 4;
	add.s64 	%rd44, %rd37, %rd43;
	ld.global.f32 	%f45, [%rd44];
	fma.rn.f32 	%f46, %f44, %f45, %f43;
	ld.global.f32 	%f47, [%rd42+8];
	add.s64 	%rd45, %rd44, %rd43;
	ld.global.f32 	%f48, [%rd45];
	fma.rn.f32 	%f49, %f47, %f48, %f46;
	ld.global.f32 	%f50, [%rd42+12];
	add.s64 	%rd46, %rd45, %rd43;
	ld.global.f32 	%f51, [%rd46];
	fma.rn.f32 	%f67, %f50, %f51, %f49;
	add.s32 	%r38, %r38, 4;
$L__BB2_7:
	setp.eq.s32 	%p8, %r12, 0;
	@%p8 bra 	$L__BB2_12;
	setp.eq.s32 	%p9, %r12, 1;
	@%p9 bra 	$L__BB2_10;
	add.s32 	%r29, %r38, %r3;
	mul.wide.u32 	%rd47, %r29, 4;
	add.s64 	%rd48, %rd2, %rd47;
	ld.global.f32 	%f53, [%rd48];
	mad.lo.s32 	%r30, %r38, %r17, %r2;
	mul.wide.s32 	%rd49, %r30, 4;
	add.s64 	%rd50, %rd1, %rd49;
	ld.global.f32 	%f54, [%rd50];
	fma.rn.f32 	%f55, %f53, %f54, %f67;
	cvt.u64.u32 	%rd51, %r3;
	cvt.u64.u32 	%rd52, %r38;
	add.s64 	%rd53, %rd52, %rd51;
	shl.b64 	%rd54, %rd53, 2;
	add.s64 	%rd55, %rd2, %rd54;
	ld.global.f32 	%f56, [%rd55+4];
	mul.wide.u32 	%rd56, %r17, 4;
	add.s64 	%rd57, %rd50, %rd56;
	ld.global.f32 	%f57, [%rd57];
	fma.rn.f32 	%f67, %f56, %f57, %f55;
	add.s32 	%r38, %r38, 2;
$L__BB2_10:
	and.b32  	%r31, %r17, 1;
	setp.eq.b32 	%p10, %r31, 1;
	not.pred 	%p11, %p10;
	@%p11 bra 	$L__BB2_12;
	add.s32 	%r32, %r38, %r3;
	mul.wide.u32 	%rd58, %r32, 4;
	add.s64 	%rd59, %rd2, %rd58;
	ld.global.f32 	%f58, [%rd59];
	mad.lo.s32 	%r33, %r38, %r17, %r2;
	mul.wide.s32 	%rd60, %r33, 4;
	add.s64 	%rd61, %rd1, %rd60;
	ld.global.f32 	%f59, [%rd61];
	fma.rn.f32 	%f67, %f58, %f59, %f67;
$L__BB2_12:
	ld.param.u64 	%rd65, [_Z26matrixMultiplicationKernelPfS_S_i_param_2];
	cvta.to.global.u64 	%rd62, %rd65;
	mad.lo.s32 	%r34, %r17, %r1, %r2;
	mul.wide.s32 	%rd63, %r34, 4;
	add.s64 	%rd64, %rd62, %rd63;
	st.global.f32 	[%rd64], %f67;
	ret;

}


// ===== COMPILED SASS (sm_100) =====

	.target	sm_100

	.elftype	@"ET_EXEC"


//--------------------- .note.nv.tkinfo           --------------------------
	.section	.note.nv.tkinfo,"",@"SHT_NOTE"
	.sectionflags	@"SHF_NOTE_NV_TKINFO"
	.tkinfo
        /*0018*/ 	.word	0x00000002
        /*0030*/ 	.string	""
        /*0030*/ 	.string	"ptxas"
        /*0030*/ 	.string	"Cuda compilation tools, release 13.0, V13.0.88"
        /*0030*/ 	.string	"Build cuda_13.0.r13.0/compiler.36424714_0"
        /*0030*/ 	.string	"-arch sm_100 -m 64 "



//--------------------- .note.nv.cuinfo           --------------------------
	.section	.note.nv.cuinfo,"",@"SHT_NOTE"
	.sectionflags	@"SHF_NOTE_NV_CUINFO"
        /*0018*/ 	.short	0x0002
        /*001a*/ 	.short	0x0064
        /*001c*/ 	.short	0x0082
	.zero		2


//--------------------- .nv.info                  --------------------------
	.section	.nv.info,"",@"SHT_CUDA_INFO"
	.align	4


	//----- nvinfo : EIATTR_REGCOUNT
	.align		4
        /*0000*/ 	.byte	0x04, 0x2f
        /*0002*/ 	.short	(.L_10 - .L_9)
	.align		4
.L_9:
        /*0004*/ 	.word	index@(_Z11rand_matrixPfi)
        /*0008*/ 	.word	0x0000000a


	//----- nvinfo : EIATTR_FRAME_SIZE
	.align		4
.L_10:
        /*000c*/ 	.byte	0x04, 0x11
        /*000e*/ 	.short	(.L_12 - .L_11)
	.align		4
.L_11:
        /*0010*/ 	.word	index@(_Z11rand_matrixPfi)
        /*0014*/ 	.word	0x00000000


	//----- nvinfo : EIATTR_REGCOUNT
	.align		4
.L_12:
        /*0018*/ 	.byte	0x04, 0x2f
        /*001a*/ 	.short	(.L_14 - .L_13)
	.align		4
.L_13:
        /*001c*/ 	.word	index@(_Z9mtrx_multPfS_S_i)
        /*0020*/ 	.word	0x00000028


	//----- nvinfo : EIATTR_FRAME_SIZE
	.align		4
.L_14:
        /*0024*/ 	.byte	0x04, 0x11
        /*0026*/ 	.short	(.L_16 - .L_15)
	.align		4
.L_15:
        /*0028*/ 	.word	index@(_Z9mtrx_multPfS_S_i)
        /*002c*/ 	.word	0x00000000


	//----- nvinfo : EIATTR_REGCOUNT
	.align		4
.L_16:
        /*0030*/ 	.byte	0x04, 0x2f
        /*0032*/ 	.short	(.L_18 - .L_17)
	.align		4
.L_17:
        /*0034*/ 	.word	index@(_Z26matrixMultiplicationKernelPfS_S_i)
        /*0038*/ 	.word	0x0000001e


	//----- nvinfo : EIATTR_FRAME_SIZE
	.align		4
.L_18:
        /*003c*/ 	.byte	0x04, 0x11
        /*003e*/ 	.short	(.L_20 - .L_19)
	.align		4
.L_19:
        /*0040*/ 	.word	index@(_Z26matrixMultiplicationKernelPfS_S_i)
        /*0044*/ 	.word	0x00000000


	//----- nvinfo : EIATTR_MIN_STACK_SIZE
	.align		4
.L_20:
        /*0048*/ 	.byte	0x04, 0x12
        /*004a*/ 	.short	(.L_22 - .L_21)
	.align		4
.L_21:
        /*004c*/ 	.word	index@(_Z26matrixMultiplicationKernelPfS_S_i)
        /*0050*/ 	.word	0x00000000


	//----- nvinfo : EIATTR_MIN_STACK_SIZE
	.align		4
.L_22:
        /*0054*/ 	.byte	0x04, 0x12
        /*0056*/ 	.short	(.L_24 - .L_23)
	.align		4
.L_23:
        /*0058*/ 	.word	index@(_Z9mtrx_multPfS_S_i)
        /*005c*/ 	.word	0x00000000


	//----- nvinfo : EIATTR_MIN_STACK_SIZE
	.align		4
.L_24:
        /*0060*/ 	.byte	0x04, 0x12
        /*0062*/ 	.short	(.L_26 - .L_25)
	.align		4
.L_25:
        /*0064*/ 	.word	index@(_Z11rand_matrixPfi)
        /*0068*/ 	.word	0x00000000
.L_26:


//--------------------- .nv.compat                --------------------------
	.section	.nv.compat,"",@"SHT_CUDA_COMPAT_INFO"
	.align	4
        /*0000*/ 	.byte	0x02, 0x09, 0x00, 0x00, 0x02, 0x02, 0x01, 0x00, 0x02, 0x05, 0x05, 0x00, 0x03, 0x07, 0x01, 0x01
        /*0010*/ 	.byte	0x02, 0x03, 0x00, 0x00, 0x02, 0x06, 0x01, 0x00, 0x04, 0x0b, 0x08, 0x00, 0x09, 0x00, 0x00, 0x00
        /*0020*/ 	.byte	0x00, 0x00, 0x00, 0x00


//--------------------- .nv.info._Z26matrixMultiplicationKernelPfS_S_i --------------------------
	.section	.nv.info._Z26matrixMultiplicationKernelPfS_S_i,"",@"SHT_CUDA_INFO"
	.sectionflags	@""
	.align	4


	//----- nvinfo : EIATTR_CUDA_API_VERSION
	.align		4
        /*0000*/ 	.byte	0x04, 0x37
        /*0002*/ 	.short	(.L_28 - .L_27)
.L_27:
        /*0004*/ 	.word	0x00000082


	//----- nvinfo : EIATTR_KPARAM_INFO
	.align		4
.L_28:
        /*0008*/ 	.byte	0x04, 0x17
        /*000a*/ 	.short	(.L_30 - .L_29)
.L_29:
        /*000c*/ 	.word	0x00000000
        /*0010*/ 	.short	0x0003
        /*0012*/ 	.short	0x0018
        /*0014*/ 	.byte	0x00, 0xf0, 0x11, 0x00


	//----- nvinfo : EIATTR_KPARAM_INFO
	.align		4
.L_30:
        /*0018*/ 	.byte	0x04, 0x17
        /*001a*/ 	.short	(.L_32 - .L_31)
.L_31:
        /*001c*/ 	.word	0x00000000
        /*0020*/ 	.short	0x0002
        /*0022*/ 	.short	0x0010
        /*0024*/ 	.byte	0x00, 0xf5, 0x21, 0x00


	//----- nvinfo : EIATTR_KPARAM_INFO
	.align		4
.L_32:
        /*0028*/ 	.byte	0x04, 0x17
        /*002a*/ 	.short	(.L_34 - .L_33)
.L_33:
        /*002c*/ 	.word	0x00000000
        /*0030*/ 	.short	0x0001
        /*0032*/ 	.short	0x0008
        /*0034*/ 	.byte	0x00, 0xf5, 0x21, 0x00


	//----- nvinfo : EIATTR_KPARAM_INFO
	.align		4
.L_34:
        /*0038*/ 	.byte	0x04, 0x17
        /*003a*/ 	.short	(.L_36 - .L_35)
.L_35:
        /*003c*/ 	.word	0x00000000
        /*0040*/ 	.short	0x0000
        /*0042*/ 	.short	0x0000
        /*0044*/ 	.byte	0x00, 0xf5, 0x21, 0x00


	//----- nvinfo : EIATTR_SPARSE_MMA_MASK
	.align		4
.L_36:
        /*0048*/ 	.byte	0x03, 0x50
        /*004a*/ 	.short	0x0000


	//----- nvinfo : EIATTR_MAXREG_COUNT
	.align		4
        /*004c*/ 	.byte	0x03, 0x1b
        /*004e*/ 	.short	0x00ff


	//----- nvinfo : EIATTR_MERCURY_ISA_VERSION
	.align		4
        /*0050*/ 	.byte	0x03, 0x5f
        /*0052*/ 	.short	0x0101


	//----- nvinfo : EIATTR_VRC_CTA_INIT_COUNT
	.align		4
        /*0054*/ 	.byte	0x02, 0x4a
	.zero		1
	.zero		1


	//----- nvinfo : EIATTR_EXIT_INSTR_OFFSETS
	.align		4
        /*0058*/ 	.byte	0x04, 0x1c
        /*005a*/ 	.short	(.L_38 - .L_37)


	//   ....[0]....
.L_37:
        /*005c*/ 	.word	0x00000b00


	//----- nvinfo : EIATTR_CRS_STACK_SIZE
	.align		4
.L_38:
        /*0060*/ 	.byte	0x04, 0x1e
        /*0062*/ 	.short	(.L_40 - .L_39)
.L_39:
        /*0064*/ 	.word	0x00000000


	//----- nvinfo : EIATTR_CBANK_PARAM_SIZE
	.align		4
.L_40:
        /*0068*/ 	.byte	0x03, 0x19
        /*006a*/ 	.short	0x001c


	//----- nvinfo : EIATTR_PARAM_CBANK
	.align		4
        /*006c*/ 	.byte	0x04, 0x0a
        /*006e*/ 	.short	(.L_42 - .L_41)
	.align		4
.L_41:
        /*0070*/ 	.word	index@(.nv.constant0._Z26matrixMultiplicationKernelPfS_S_i)
        /*0074*/ 	.short	0x0380
        /*0076*/ 	.short	0x001c


	//----- nvinfo : EIATTR_SW_WAR
	.align		4
.L_42:
        /*0078*/ 	.byte	0x04, 0x36
        /*007a*/ 	.short	(.L_44 - .L_43)
.L_43:
        /*007c*/ 	.word	0x00000008
.L_44:


//--------------------- .nv.info._Z9mtrx_multPfS_S_i --------------------------
	.section	.nv.info._Z9mtrx_multPfS_S_i,"",@"SHT_CUDA_INFO"
	.sectionflags	@""
	.align	4


	//----- nvinfo : EIATTR_CUDA_API_VERSION
	.align		4
        /*0000*/ 	.byte	0x04, 0x37
        /*0002*/ 	.short	(.L_46 - .L_45)
.L_45:
        /*0004*/ 	.word	0x00000082


	//----- nvinfo : EIATTR_KPARAM_INFO
	.align		4
.L_46:
        /*0008*/ 	.byte	0x04, 0x17
        /*000a*/ 	.short	(.L_48 - .L_47)
.L_47:
        /*000c*/ 	.word	0x00000000
        /*0010*/ 	.short	0x0003
        /*0012*/ 	.short	0x0018
        /*0014*/ 	.byte	0x00, 0xf0, 0x11, 0x00


	//----- nvinfo : EIATTR_KPARAM_INFO
	.align		4
.L_48:
        /*0018*/ 	.byte	0x04, 0x17
        /*001a*/ 	.short	(.L_50 - .L_49)
.L_49:
        /*001c*/ 	.word	0x00000000
        /*0020*/ 	.short	0x0002
        /*0022*/ 	.short	0x0010
        /*0024*/ 	.byte	0x00, 0xf5, 0x21, 0x00


	//----- nvinfo : EIATTR_KPARAM_INFO
	.align		4
.L_50:
        /*0028*/ 	.byte	0x04, 0x17
        /*002a*/ 	.short	(.L_52 - .L_51)
.L_51:
        /*002c*/ 	.word	0x00000000
        /*0030*/ 	.short	0x0001
        /*0032*/ 	.short	0x0008
        /*0034*/ 	.byte	0x00, 0xf5, 0x21, 0x00


	//----- nvinfo : EIATTR_KPARAM_INFO
	.align		4
.L_52:
        /*0038*/ 	.byte	0x04, 0x17
        /*003a*/ 	.short	(.L_54 - .L_53)
.L_53:
        /*003c*/ 	.word	0x00000000
        /*0040*/ 	.short	0x0000
        /*0042*/ 	.short	0x0000
        /*0044*/ 	.byte	0x00, 0xf5, 0x21, 0x00


	//----- nvinfo : EIATTR_SPARSE_MMA_MASK
	.align		4
.L_54:
        /*0048*/ 	.byte	0x03, 0x50
        /*004a*/ 	.short	0x0000


	//----- nvinfo : EIATTR_MAXREG_COUNT
	.align		4
        /*004c*/ 	.byte	0x03, 0x1b
        /*004e*/ 	.short	0x00ff


	//----- nvinfo : EIATTR_NUM_BARRIERS
	.align		4
        /*0050*/ 	.byte	0x02, 0x4c
        /*0052*/ 	.byte	0x01
	.zero		1


	//----- nvinfo : EIATTR_MERCURY_ISA_VERSION
	.align		4
        /*0054*/ 	.byte	0x03, 0x5f
        /*0056*/ 	.short	0x0101


	//----- nvinfo : EIATTR_VRC_CTA_INIT_COUNT
	.align		4
        /*0058*/ 	.byte	0x02, 0x4a
	.zero		1
	.zero		1


	//----- nvinfo : EIATTR_EXIT_INSTR_OFFSETS
	.align		4
        /*005c*/ 	.byte	0x04, 0x1c
        /*005e*/ 	.short	(.L_56 - .L_55)


	//   ....[0]....
.L_55:
        /*0060*/ 	.word	0x00001890


	//----- nvinfo : EIATTR_CBANK_PARAM_SIZE
	.align		4
.L_56:
        /*0064*/ 	.byte	0x03, 0x19
        /*0066*/ 	.short	0x001c


	//----- nvinfo : EIATTR_PARAM_CBANK
	.align		4
        /*0068*/ 	.byte	0x04, 0x0a
        /*006a*/ 	.short	(.L_58 - .L_57)
	.align		4
.L_57:
        /*006c*/ 	.word	index@(.nv.constant0._Z9mtrx_multPfS_S_i)
        /*0070*/ 	.short	0x0380
        /*0072*/ 	.short	0x001c


	//----- nvinfo : EIATTR_SW_WAR
	.align		4
.L_58:
        /*0074*/ 	.byte	0x04, 0x36
        /*0076*/ 	.short	(.L_60 - .L_59)
.L_59:
        /*0078*/ 	.word	0x00000008
.L_60:


//--------------------- .nv.info._Z11rand_matrixPfi --------------------------
	.section	.nv.info._Z11rand_matrixPfi,"",@"SHT_CUDA_INFO"
	.sectionflags	@""
	.align	4


	//----- nvinfo : EIATTR_CUDA_API_VERSION
	.align		4
        /*0000*/ 	.byte	0x04, 0x37
        /*0002*/ 	.short	(.L_62 - .L_61)
.L_61:
        /*0004*/ 	.word	0x00000082


	//----- nvinfo : EIATTR_KPARAM_INFO
	.align		4
.L_62:
        /*0008*/ 	.byte	0x04, 0x17
        /*000a*/ 	.short	(.L_64 - .L_63)
.L_63:
        /*000c*/ 	.word	0x00000000
        /*0010*/ 	.short	0x0001
        /*0012*/ 	.short	0x0008
        /*0014*/ 	.byte	0x00, 0xf0, 0x11, 0x00


	//----- nvinfo : EIATTR_KPARAM_INFO
	.align		4
.L_64:
        /*0018*/ 	.byte	0x04, 0x17
        /*001a*/ 	.short	(.L_66 - .L_65)
.L_65:
        /*001c*/ 	.word	0x00000000
        /*0020*/ 	.short	0x0000
        /*0022*/ 	.short	0x0000
        /*0024*/ 	.byte	0x00, 0xf5, 0x21, 0x00


	//----- nvinfo : EIATTR_SPARSE_MMA_MASK
	.align		4
.L_66:
        /*0028*/ 	.byte	0x03, 0x50
        /*002a*/ 	.short	0x0000


	//----- nvinfo : EIATTR_MAXREG_COUNT
	.align		4
        /*002c*/ 	.byte	0x03, 0x1b
        /*002e*/ 	.short	0x00ff


	//----- nvinfo : EIATTR_MERCURY_ISA_VERSION
	.align		4
        /*0030*/ 	.byte	0x03, 0x5f
        /*0032*/ 	.short	0x0101


	//----- nvinfo : EIATTR_VRC_CTA_INIT_COUNT
	.align		4
        /*0034*/ 	.byte	0x02, 0x4a
	.zero		1
	.zero		1


	//----- nvinfo : EIATTR_EXIT_INSTR_OFFSETS
	.align		4
        /*0038*/ 	.byte	0x04, 0x1c
        /*003a*/ 	.short	(.L_68 - .L_67)


	//   ....[0]....
.L_67:
        /*003c*/ 	.word	0x000000c0


	//   ....[1]....
        /*0040*/ 	.word	0x00000180


	//----- nvinfo : EIATTR_CBANK_PARAM_SIZE
	.align		4
.L_68:
        /*0044*/ 	.byte	0x03, 0x19
        /*0046*/ 	.short	0x000c


	//----- nvinfo : EIATTR_PARAM_CBANK
	.align		4
        /*0048*/ 	.byte	0x04, 0x0a
        /*004a*/ 	.short	(.L_70 - .L_69)
	.align		4
.L_69:
        /*004c*/ 	.word	index@(.nv.constant0._Z11rand_matrixPfi)
        /*0050*/ 	.short	0x0380
        /*0052*/ 	.short	0x000c


	//----- nvinfo : EIATTR_SW_WAR
	.align		4
.L_70:
        /*0054*/ 	.byte	0x04, 0x36
        /*0056*/ 	.short	(.L_72 - .L_71)
.L_71:
        /*0058*/ 	.word	0x00000008
.L_72:


//--------------------- .nv.callgraph             --------------------------
	.section	.nv.callgraph,"",@"SHT_CUDA_CALLGRAPH"
	.align	4
	.sectionentsize	8
	.align		4
        /*0000*/ 	.word	0x00000000
	.align		4
        /*0004*/ 	.word	0xffffffff
	.align		4
        /*0008*/ 	.word	0x00000000
	.align		4
        /*000c*/ 	.word	0xfffffffe
	.align		4
        /*0010*/ 	.word	0x00000000
	.align		4
        /*0014*/ 	.word	0xfffffffd
	.align		4
        /*0018*/ 	.word	0x00000000
	.align		4
        /*001c*/ 	.word	0xfffffffc


//--------------------- .nv.constant4             --------------------------
	.section	.nv.constant4,"a",@progbits
	.align	8
	.align		8
.nv.constant4:
        /*0000*/ 	.dword	precalc_xorwow_matrix
	.align		8
        /*0008*/ 	.dword	precalc_xorwow_offset_matrix
	.align		8
        /*0010*/ 	.dword	mrg32k3aM1
	.align		8
        /*0018*/ 	.dword	mrg32k3aM2
	.align		8
        /*0020*/ 	.dword	mrg32k3aM1SubSeq
	.align		8
        /*0028*/ 	.dword	mrg32k3aM2SubSeq
	.align		8
        /*0030*/ 	.dword	mrg32k3aM1Seq
	.align		8
        /*0038*/ 	.dword	mrg32k3aM2Seq


//--------------------- .nv.constant3             --------------------------
	.section	.nv.constant3,"a",@progbits
	.align	8
.nv.constant3:
	.type		__cr_lgamma_table,@object
	.size		__cr_lgamma_table,(.L_8 - __cr_lgamma_table)
__cr_lgamma_table:
        /*0000*/ 	.byte	0x00, 0x00, 0x00, 0x00, 0x00, 0x00, 0x00, 0x00, 0x00, 0x00, 0x00, 0x00, 0x00, 0x00, 0x00, 0x00
        /*0010*/ 	.byte	0xef, 0x39, 0xfa, 0xfe, 0x42, 0x2e, 0xe6, 0x3f, 0x02, 0x20, 0x2a, 0xfa, 0x0b, 0xab, 0xfc, 0x3f
        /*0020*/ 	.byte	0xf9, 0x2c, 0x92, 0x7c, 0xa7, 0x6c, 0x09, 0x40, 0xc9, 0x79, 0x44, 0x3c, 0x64, 0x26, 0x13, 0x40
        /*0030*/ 	.byte	0xca, 0x01, 0xcf, 0x3a, 0x27, 0x51, 0x1a, 0x40, 0x30, 0xcc, 0x2d, 0xf3, 0xe1, 0x0c, 0x21, 0x40
        /*0040*/ 	.byte	0x0d, 0xb7, 0xfc, 0x82, 0x8e, 0x35, 0x25, 0x40
.L_8:


//--------------------- .text._Z26matrixMultiplicationKernelPfS_S_i --------------------------
	.section	.text._Z26matrixMultiplicationKernelPfS_S_i,"ax",@progbits
	.align	128
        .global         _Z26matrixMultiplicationKernelPfS_S_i
        .type           _Z26matrixMultiplicationKernelPfS_S_i,@function
        .size           _Z26matrixMultiplicationKernelPfS_S_i,(.L_x_12 - _Z26matrixMultiplicationKernelPfS_S_i)
        .other          _Z26matrixMultiplicationKernelPfS_S_i,@"STO_CUDA_ENTRY STV_DEFAULT"
_Z26matrixMultiplicationKernelPfS_S_i:
.text._Z26matrixMultiplicationKernelPfS_S_i:
[----:B------:R-:W-:Y:S01]  /*0000*/  LDC R1, c[0x0][0x37c] ;  /* 0x0000df00ff017b82 */ /* 0x000fe20000000800 */
[----:B------:R-:W0:Y:S07]  /*0010*/  S2R R3, SR_TID.Y ;  /* 0x0000000000037919 */ /* 0x000e2e0000002200 */
[----:B------:R-:W0:Y:S01]  /*0020*/  LDC R0, c[0x0][0x364] ;  /* 0x0000d900ff007b82 */ /* 0x000e220000000800 */
[----:B------:R-:W1:Y:S01]  /*0030*/  LDCU UR18, c[0x0][0x398] ;  /* 0x00007300ff1277ac */ /* 0x000e620008000800 */
[----:B------:R-:W-:Y:S01]  /*0040*/  BSSY.RECONVERGENT B0, `(.L_x_0) ;  /* 0x00000a7000007945 */ /* 0x000fe20003800200 */
[----:B------:R-:W2:Y:S01]  /*0050*/  S2R R2, SR_TID.X ;  /* 0x0000000000027919 */ /* 0x000ea20000002100 */
[----:B------:R-:W-:Y:S01]  /*0060*/  HFMA2 R12, -RZ, RZ, 0, 0 ;  /* 0x00000000ff0c7431 */ /* 0x000fe200000001ff */
[----:B------:R-:W3:Y:S03]  /*0070*/  LDCU.64 UR16, c[0x0][0x358] ;  /* 0x00006b00ff1077ac */ /* 0x000ee60008000a00 */
[----:B------:R-:W0:Y:S08]  /*0080*/  S2UR UR4, SR_CTAID.Y ;  /* 0x00000000000479c3 */ /* 0x000e300000002600 */
[----:B------:R-:W2:Y:S01]  /*0090*/  S2UR UR5, SR_CTAID.X ;  /* 0x00000000000579c3 */ /* 0x000ea20000002500 */
[----:B-1----:R-:W-:-:S07]  /*00a0*/  UISETP.GE.AND UP0, UPT, UR18, 0x1, UPT ;  /* 0x000000011200788c */ /* 0x002fce000bf06270 */
[----:B------:R-:W2:Y:S01]  /*00b0*/  LDC R13, c[0x0][0x360] ;  /* 0x0000d800ff0d7b82 */ /* 0x000ea20000000800 */
[----:B------:R-:W-:Y:S01]  /*00c0*/  PLOP3.LUT P0, PT, PT, PT, UP0, 0x80, 0x8 ;  /* 0x000000000008781c */ /* 0x000fe20003f0f008 */
[----:B0-----:R-:W-:Y:S02]  /*00d0*/  IMAD R0, R0, UR4, R3 ;  /* 0x0000000400007c24 */ /* 0x001fe4000f8e0203 */
[----:B--2---:R-:W-:-:S05]  /*00e0*/  IMAD R13, R13, UR5, R2 ;  /* 0x000000050d0d7c24 */ /* 0x004fca000f8e0202 */
[----:B------:R-:W-:-:S04]  /*00f0*/  VIMNMX R2, PT, PT, R0, R13, !PT ;  /* 0x0000000d00027248 */ /* 0x000fc80007fe0100 */
[----:B------:R-:W-:-:S13]  /*0100*/  ISETP.GE.OR P0, PT, R2, UR18, !P0 ;  /* 0x0000001202007c0c */ /* 0x000fda000c706670 */
[----:B---3--:R-:W-:Y:S05]  /*0110*/  @P0 BRA `(.L_x_1) ;  /* 0x0000000800640947 */ /* 0x008fea0003800000 */
[----:B------:R-:W-:Y:S02]  /*0120*/  UISETP.GE.U32.AND UP1, UPT, UR18, 0x8, UPT ;  /* 0x000000081200788c */ /* 0x000fe4000bf26070 */
[----:B------:R-:W-:Y:S01]  /*0130*/  IMAD R5, R0, UR18, RZ ;  /* 0x0000001200057c24 */ /* 0x000fe2000f8e02ff */
[----:B------:R-:W-:Y:S01]  /*0140*/  ULOP3.LUT UR19, UR18, 0x7, URZ, 0xc0, !UPT ;  /* 0x0000000712137892 */ /* 0x000fe2000f8ec0ff */
[----:B------:R-:W-:Y:S01]  /*0150*/  MOV R12, RZ ;  /* 0x000000ff000c7202 */ /* 0x000fe20000000f00 */
[----:B------:R-:W-:Y:S02]  /*0160*/  UMOV UR4, URZ ;  /* 0x000000ff00047c82 */ /* 0x000fe40008000000 */
[----:B------:R-:W-:Y:S02]  /*0170*/  UISETP.NE.AND UP0, UPT, UR19, URZ, UPT ;  /* 0x000000ff1300728c */ /* 0x000fe4000bf05270 */
[----:B------:R-:W-:Y:S09]  /*0180*/  BRA.U !UP1, `(.L_x_2) ;  /* 0x0000000509087547 */ /* 0x000ff2000b800000 */
[----:B------:R-:W0:Y:S01]  /*0190*/  LDCU.128 UR20, c[0x0][0x380] ;  /* 0x00007000ff1477ac */ /* 0x000e220008000c00 */
[----:B------:R-:W-:Y:S02]  /*01a0*/  MOV R12, RZ ;  /* 0x000000ff000c7202 */ /* 0x000fe40000000f00 */
[----:B------:R-:W-:Y:S01]  /*01b0*/  MOV R14, R13 ;  /* 0x0000000d000e7202 */ /* 0x000fe20000000f00 */
[----:B------:R-:W-:-:S04]  /*01c0*/  ULOP3.LUT UR4, UR18, 0x7ffffff8, URZ, 0xc0, !UPT ;  /* 0x7ffffff812047892 */ /* 0x000fc8000f8ec0ff */
[----:B------:R-:W-:Y:S01]  /*01d0*/  UIADD3 UR5, UPT, UPT, -UR4, URZ, URZ ;  /* 0x000000ff04057290 */ /* 0x000fe2000fffe1ff */
[----:B0-----:R-:W-:Y:S01]  /*01e0*/  MOV R2, UR20 ;  /* 0x0000001400027c02 */ /* 0x001fe20008000f00 */
[----:B------:R-:W-:Y:S01]  /*01f0*/  UIMAD.WIDE.U32 UR6, UR18, 0xc, UR22 ;  /* 0x0000000c120678a5 */ /* 0x000fe2000f8e0016 */
[----:B------:R-:W-:Y:S01]  /*0200*/  MOV R3, UR21 ;  /* 0x0000001500037c02 */ /* 0x000fe20008000f00 */
[----:B------:R-:W-:Y:S02]  /*0210*/  UIMAD.WIDE.U32 UR8, UR18, 0x10, UR22 ;  /* 0x00000010120878a5 */ /* 0x000fe4000f8e0016 */
[----:B------:R-:W-:Y:S01]  /*0220*/  UIMAD.WIDE.U32 UR10, UR18, 0x14, UR22 ;  /* 0x00000014120a78a5 */ /* 0x000fe2000f8e0016 */
[----:B------:R-:W-:Y:S01]  /*0230*/  IMAD.WIDE.U32 R2, R5, 0x4, R2 ;  /* 0x0000000405027825 */ /* 0x000fe200078e0002 */
[----:B------:R-:W-:Y:S02]  /*0240*/  UIMAD.WIDE.U32 UR12, UR18, 0x18, UR22 ;  /* 0x00000018120c78a5 */ /* 0x000fe4000f8e0016 */
[----:B------:R-:W-:Y:S01]  /*0250*/  UIMAD.WIDE.U32 UR14, UR18, 0x1c, UR22 ;  /* 0x0000001c120e78a5 */ /* 0x000fe2000f8e0016 */
[----:B------:R-:W-:-:S04]  /*0260*/  IADD3 R2, P0, PT, R2, 0x10, RZ ;  /* 0x0000001002027810 */ /* 0x000fc80007f1e0ff */
[----:B------:R-:W-:-:S09]  /*0270*/  IADD3.X R3, PT, PT, RZ, R3, RZ, P0, !PT ;  /* 0x00000003ff037210 */ /* 0x000fd200007fe4ff */
.L_x_3:
[----:B------:R-:W-:Y:S01]  /*0280*/  UIMAD.WIDE.U32 UR24, UR18, 0x4, UR22 ;  /* 0x00000004121878a5 */ /* 0x000fe2000f8e0016 */
[----:B------:R-:W-:Y:S01]  /*0290*/  IMAD.MOV.U32 R23, RZ, RZ, 0x4 ;  /* 0x00000004ff177424 */ /* 0x000fe200078e00ff */
[----:B------:R-:W-:Y:S01]  /*02a0*/  UIMAD.WIDE.U32 UR20, UR18, 0x8, UR22 ;  /* 0x00000008121478a5 */ /* 0x000fe2000f8e0016 */
[----:B------:R-:W-:Y:S01]  /*02b0*/  HFMA2 R11, -RZ, RZ, 0, 2.384185791015625e-07 ;  /* 0x00000004ff0b7431 */ /* 0x000fe200000001ff */
[----:B------:R-:W2:Y:S01]  /*02c0*/  LDG.E R21, desc[UR16][R2.64+-0x10] ;  /* 0xfffff01002157981 */ /* 0x000ea2000c1e1900 */
[----:B------:R-:W-:Y:S01]  /*02d0*/  IMAD.WIDE R22, R14, R23, UR22 ;  /* 0x000000160e167e25 */ /* 0x000fe2000f8e0217 */
[----:B------:R-:W-:Y:S02]  /*02e0*/  MOV R8, UR24 ;  /* 0x0000001800087c02 */ /* 0x000fe40008000f00 */
[----:B------:R-:W-:Y:S01]  /*02f0*/  MOV R9, UR25 ;  /* 0x0000001900097c02 */ /* 0x000fe20008000f00 */
[----:B------:R-:W3:Y:S01]  /*0300*/  LDG.E R19, desc[UR16][R2.64+-0xc] ;  /* 0xfffff41002137981 */ /* 0x000ee2000c1e1900 */
[----:B------:R-:W-:-:S02]  /*0310*/  MOV R24, UR20 ;  /* 0x0000001400187c02 */ /* 0x000fc40008000f00 */
[----:B------:R-:W-:Y:S01]  /*0320*/  MOV R25, UR21 ;  /* 0x0000001500197c02 */ /* 0x000fe20008000f00 */
[C---:B------:R-:W-:Y:S01]  /*0330*/  IMAD.WIDE R8, R14.reuse, 0x4, R8 ;  /* 0x000000040e087825 */ /* 0x040fe200078e0208 */
[----:B------:R-:W2:Y:S03]  /*0340*/  LDG.E R22, desc[UR16][R22.64] ;  /* 0x0000001016167981 */ /* 0x000ea6000c1e1900 */
[C---:B------:R-:W-:Y:S01]  /*0350*/  IMAD.WIDE R24, R14.reuse, 0x4, R24 ;  /* 0x000000040e187825 */ /* 0x040fe200078e0218 */
[----:B------:R0:W3:Y:S03]  /*0360*/  LDG.E R20, desc[UR16][R8.64] ;  /* 0x0000001008147981 */ /* 0x0000e6000c1e1900 */
[----:B------:R-:W-:Y:S01]  /*0370*/  IMAD.MOV.U32 R5, RZ, RZ, 0x4 ;  /* 0x00000004ff057424 */ /* 0x000fe200078e00ff */
[----:B------:R-:W4:Y:S01]  /*0380*/  LDG.E R18, desc[UR16][R24.64] ;  /* 0x0000001018127981 */ /* 0x000f22000c1e1900 */
[----:B------:R-:W-:Y:S01]  /*0390*/  IMAD.WIDE R10, R14, R11, UR6 ;  /* 0x000000060e0a7e25 */ /* 0x000fe2000f8e020b */
[----:B------:R-:W-:-:S02]  /*03a0*/  MOV R7, 0x4 ;  /* 0x0000000400077802 */ /* 0x000fc40000000f00 */
[----:B------:R-:W4:Y:S01]  /*03b0*/  LDG.E R17, desc[UR16][R2.64+-0x8] ;  /* 0xfffff81002117981 */ /* 0x000f22000c1e1900 */
[----:B0-----:R-:W-:Y:S02]  /*03c0*/  HFMA2 R9, -RZ, RZ, 0, 2.384185791015625e-07 ;  /* 0x00000004ff097431 */ /* 0x001fe400000001ff */
[C---:B------:R-:W-:Y:S01]  /*03d0*/  IMAD.WIDE R4, R14.reuse, R5, UR8 ;  /* 0x000000080e047e25 */ /* 0x040fe2000f8e0205 */
[----:B------:R0:W5:Y:S04]  /*03e0*/  LDG.E R16, desc[UR16][R10.64] ;  /* 0x000000100a107981 */ /* 0x000168000c1e1900 */
[----:B------:R-:W5:Y:S01]  /*03f0*/  LDG.E R15, desc[UR16][R2.64+-0x4] ;  /* 0xfffffc10020f7981 */ /* 0x000f62000c1e1900 */
[----:B------:R-:W-:Y:S01]  /*0400*/  IMAD.WIDE R6, R14, R7, UR10 ;  /* 0x0000000a0e067e25 */ /* 0x000fe2000f8e0207 */
[----:B------:R-:W-:-:S02]  /*0410*/  MOV R27, 0x4 ;  /* 0x00000004001b7802 */ /* 0x000fc40000000f00 */
[----:B------:R1:W5:Y:S01]  /*0420*/  LDG.E R4, desc[UR16][R4.64] ;  /* 0x0000001004047981 */ /* 0x000362000c1e1900 */
[----:B------:R-:W-:-:S03]  /*0430*/  IMAD.WIDE R8, R14, R9, UR12 ;  /* 0x0000000c0e087e25 */ /* 0x000fc6000f8e0209 */
[----:B------:R-:W5:Y:S01]  /*0440*/  LDG.E R23, desc[UR16][R2.64] ;  /* 0x0000001002177981 */ /* 0x000f62000c1e1900 */
[----:B0-----:R-:W-:-:S03]  /*0450*/  IMAD.WIDE R10, R14, R27, UR14 ;  /* 0x0000000e0e0a7e25 */ /* 0x001fc6000f8e021b */
[----:B------:R-:W5:Y:S04]  /*0460*/  LDG.E R7, desc[UR16][R6.64] ;  /* 0x0000001006077981 */ /* 0x000f68000c1e1900 */
[----:B------:R-:W5:Y:S04]  /*0470*/  LDG.E R24, desc[UR16][R2.64+0x4] ;  /* 0x0000041002187981 */ /* 0x000f68000c1e1900 */
[----:B------:R-:W5:Y:S04]  /*0480*/  LDG.E R8, desc[UR16][R8.64] ;  /* 0x0000001008087981 */ /* 0x000f68000c1e1900 */
[----:B------:R-:W5:Y:S04]  /*0490*/  LDG.E R25, desc[UR16][R2.64+0x8] ;  /* 0x0000081002197981 */ /* 0x000f68000c1e1900 */
[----:B------:R-:W5:Y:S04]  /*04a0*/  LDG.E R10, desc[UR16][R10.64] ;  /* 0x000000100a0a7981 */ /* 0x000f68000c1e1900 */
[----:B------:R0:W5:Y:S01]  /*04b0*/  LDG.E R27, desc[UR16][R2.64+0xc] ;  /* 0x00000c10021b7981 */ /* 0x000162000c1e1900 */
[----:B------:R-:W-:-:S04]  /*04c0*/  UIADD3 UR5, UPT, UPT, UR5, 0x8, URZ ;  /* 0x0000000805057890 */ /* 0x000fc8000fffe0ff */
[----:B------:R-:W-:Y:S01]  /*04d0*/  UISETP.NE.AND UP1, UPT, UR5, URZ, UPT ;  /* 0x000000ff0500728c */ /* 0x000fe2000bf25270 */
[----:B-1----:R-:W-:Y:S02]  /*04e0*/  MOV R5, UR18 ;  /* 0x0000001200057c02 */ /* 0x002fe40008000f00 */
[----:B0-----:R-:W-:-:S03]  /*04f0*/  IADD3 R2, P0, PT, R2, 0x20, RZ ;  /* 0x0000002002027810 */ /* 0x001fc60007f1e0ff */
[----:B------:R-:W-:Y:S01]  /*0500*/  IMAD R14, R5, 0x8, R14 ;  /* 0x00000008050e7824 */ /* 0x000fe200078e020e */
[----:B------:R-:W-:Y:S01]  /*0510*/  IADD3.X R3, PT, PT, RZ, R3, RZ, P0, !PT ;  /* 0x00000003ff037210 */ /* 0x000fe200007fe4ff */
[----:B--2---:R-:W-:-:S04]  /*0520*/  FFMA R22, R21, R22, R12 ;  /* 0x0000001615167223 */ /* 0x004fc8000000000c */
[----:B---3--:R-:W-:-:S04]  /*0530*/  FFMA R20, R19, R20, R22 ;  /* 0x0000001413147223 */ /* 0x008fc80000000016 */
[----:B----4-:R-:W-:-:S04]  /*0540*/  FFMA R18, R17, R18, R20 ;  /* 0x0000001211127223 */ /* 0x010fc80000000014 */
[----:B-----5:R-:W-:-:S04]  /*0550*/  FFMA R16, R15, R16, R18 ;  /* 0x000000100f107223 */ /* 0x020fc80000000012 */
[----:B------:R-:W-:-:S04]  /*0560*/  FFMA R23, R23, R4, R16 ;  /* 0x0000000417177223 */ /* 0x000fc80000000010 */
[----:B------:R-:W-:-:S04]  /*0570*/  FFMA R24, R24, R7, R23 ;  /* 0x0000000718187223 */ /* 0x000fc80000000017 */
[----:B------:R-:W-:-:S04]  /*0580*/  FFMA R8, R25, R8, R24 ;  /* 0x0000000819087223 */ /* 0x000fc80000000018 */
[----:B------:R-:W-:Y:S01]  /*0590*/  FFMA R12, R27, R10, R8 ;  /* 0x0000000a1b0c7223 */ /* 0x000fe20000000008 */
[----:B------:R-:W-:Y:S06]  /*05a0*/  BRA.U UP1, `(.L_x_3) ;  /* 0xfffffffd01347547 */ /* 0x000fec000b83ffff */
.L_x_2:
[----:B------:R-:W-:Y:S05]  /*05b0*/  BRA.U !UP0, `(.L_x_1) ;  /* 0x00000005083c7547 */ /* 0x000fea000b800000 */
[----:B------:R-:W-:Y:S01]  /*05c0*/  UISETP.GE.U32.AND UP0, UPT, UR19, 0x4, UPT ;  /* 0x000000041300788c */ /* 0x000fe2000bf06070 */
[----:B------:R-:W-:Y:S01]  /*05d0*/  IMAD R2, R0, UR18, RZ ;  /* 0x0000001200027c24 */ /* 0x000fe2000f8e02ff */
[----:B------:R-:W-:-:S04]  /*05e0*/  ULOP3.LUT UR5, UR18, 0x3, URZ, 0xc0, !UPT ;  /* 0x0000000312057892 */ /* 0x000fc8000f8ec0ff */
[----:B------:R-:W-:-:S03]  /*05f0*/  UISETP.NE.AND UP1, UPT, UR5, URZ, UPT ;  /* 0x000000ff0500728c */ /* 0x000fc6000bf25270 */
[----:B------:R-:W-:Y:S08]  /*0600*/  BRA.U !UP0, `(.L_x_4) ;  /* 0x00000001087c7547 */ /* 0x000ff0000b800000 */
[----:B------:R-:W0:Y:S01]  /*0610*/  LDC.64 R6, c[0x0][0x388] ;  /* 0x0000e200ff067b82 */ /* 0x000e220000000a00 */
[----:B------:R-:W1:Y:S01]  /*0620*/  LDCU.64 UR6, c[0x0][0x380] ;  /* 0x00007000ff0677ac */ /* 0x000e620008000a00 */
[----:B------:R-:W-:Y:S02]  /*0630*/  MOV R4, UR4 ;  /* 0x0000000400047c02 */ /* 0x000fe40008000f00 */
[----:B------:R-:W-:Y:S02]  /*0640*/  IADD3 R3, PT, PT, R2, UR4, RZ ;  /* 0x0000000402037c10 */ /* 0x000fe4000fffe0ff */
[----:B------:R-:W-:Y:S01]  /*0650*/  MOV R11, UR18 ;  /* 0x00000012000b7c02 */ /* 0x000fe20008000f00 */
[----:B------:R-:W-:Y:S01]  /*0660*/  IMAD R5, R4, UR18, R13 ;  /* 0x0000001204057c24 */ /* 0x000fe2000f8e020d */
[----:B------:R-:W2:Y:S01]  /*0670*/  LDC.64 R8, c[0x0][0x380] ;  /* 0x0000e000ff087b82 */ /* 0x000ea20000000a00 */
[----:B------:R-:W-:Y:S02]  /*0680*/  IADD3 R14, P0, PT, R2, UR4, RZ ;  /* 0x00000004020e7c10 */ /* 0x000fe4000ff1e0ff */
[----:B------:R-:W-:Y:S01]  /*0690*/  MOV R15, UR18 ;  /* 0x00000012000f7c02 */ /* 0x000fe20008000f00 */
[----:B0-----:R-:W-:-:S04]  /*06a0*/  IMAD.WIDE R6, R5, 0x4, R6 ;  /* 0x0000000405067825 */ /* 0x001fc800078e0206 */
[----:B------:R-:W-:Y:S01]  /*06b0*/  IMAD.WIDE.U32 R10, R11, 0x4, R6 ;  /* 0x000000040b0a7825 */ /* 0x000fe200078e0006 */
[----:B------:R-:W-:Y:S01]  /*06c0*/  MOV R17, UR18 ;  /* 0x0000001200117c02 */ /* 0x000fe20008000f00 */
[----:B------:R-:W3:Y:S02]  /*06d0*/  LDG.E R6, desc[UR16][R6.64] ;  /* 0x0000001006067981 */ /* 0x000ee4000c1e1900 */
[----:B--2---:R-:W-:Y:S01]  /*06e0*/  IMAD.WIDE.U32 R8, R3, 0x4, R8 ;  /* 0x0000000403087825 */ /* 0x004fe200078e0008 */
[----:B------:R-:W-:Y:S02]  /*06f0*/  IADD3.X R3, PT, PT, RZ, RZ, RZ, P0, !PT ;  /* 0x000000ffff037210 */ /* 0x000fe400007fe4ff */
[----:B-1----:R-:W-:-:S03]  /*0700*/  LEA R4, P0, R14, UR6, 0x2 ;  /* 0x000000060e047c11 */ /* 0x002fc6000f8010ff */
[----:B------:R-:W3:Y:S01]  /*0710*/  LDG.E R9, desc[UR16][R8.64] ;  /* 0x0000001008097981 */ /* 0x000ee2000c1e1900 */
[----:B------:R-:W-:Y:S01]  /*0720*/  LEA.HI.X R5, R14, UR7, R3, 0x2, P0 ;  /* 0x000000070e057c11 */ /* 0x000fe200080f1403 */
[----:B------:R-:W-:Y:S02]  /*0730*/  IMAD.WIDE.U32 R14, R15, 0x4, R10 ;  /* 0x000000040f0e7825 */ /* 0x000fe400078e000a */
[----:B------:R-:W2:Y:S04]  /*0740*/  LDG.E R3, desc[UR16][R10.64] ;  /* 0x000000100a037981 */ /* 0x000ea8000c1e1900 */
[----:B------:R-:W2:Y:S01]  /*0750*/  LDG.E R18, desc[UR16][R4.64+0x4] ;  /* 0x0000041004127981 */ /* 0x000ea2000c1e1900 */
[----:B------:R-:W-:-:S03]  /*0760*/  IMAD.WIDE.U32 R16, R17, 0x4, R14 ;  /* 0x0000000411107825 */ /* 0x000fc600078e000e */
[----:B------:R-:W4:Y:S04]  /*0770*/  LDG.E R19, desc[UR16][R14.64] ;  /* 0x000000100e137981 */ /* 0x000f28000c1e1900 */
[----:B------:R-:W4:Y:S04]  /*0780*/  LDG.E R20, desc[UR16][R4.64+0x8] ;  /* 0x0000081004147981 */ /* 0x000f28000c1e1900 */
[----:B------:R-:W5:Y:S04]  /*0790*/  LDG.E R22, desc[UR16][R4.64+0xc] ;  /* 0x00000c1004167981 */ /* 0x000f68000c1e1900 */
[----:B------:R-:W5:Y:S01]  /*07a0*/  LDG.E R16, desc[UR16][R16.64] ;  /* 0x0000001010107981 */ /* 0x000f62000c1e1900 */
[----:B------:R-:W-:Y:S01]  /*07b0*/  UIADD3 UR4, UPT, UPT, UR4, 0x4, URZ ;  /* 0x0000000404047890 */ /* 0x000fe2000fffe0ff */
[----:B---3--:R-:W-:-:S04]  /*07c0*/  FFMA R9, R9, R6, R12 ;  /* 0x0000000609097223 */ /* 0x008fc8000000000c */
[----:B--2---:R-:W-:-:S04]  /*07d0*/  FFMA R3, R18, R3, R9 ;  /* 0x0000000312037223 */ /* 0x004fc80000000009 */
[----:B----4-:R-:W-:-:S04]  /*07e0*/  FFMA R3, R20, R19, R3 ;  /* 0x0000001314037223 */ /* 0x010fc80000000003 */
[----:B-----5:R-:W-:-:S07]  /*07f0*/  FFMA R12, R22, R16, R3 ;  /* 0x00000010160c7223 */ /* 0x020fce0000000003 */
.L_x_4:
[----:B------:R-:W-:Y:S05]  /*0800*/  BRA.U !UP1, `(.L_x_1) ;  /* 0x0000000109a87547 */ /* 0x000fea000b800000 */
[----:B------:R-:W-:Y:S01]  /*0810*/  UISETP.NE.AND UP0, UPT, UR5, 0x1, UPT ;  /* 0x000000010500788c */ /* 0x000fe2000bf05270 */
[----:B------:R-:W-:Y:S01]  /*0820*/  MOV R4, UR4 ;  /* 0x0000000400047c02 */ /* 0x000fe20008000f00 */
[----:B------:R-:W-:Y:S02]  /*0830*/  ULOP3.LUT UR5, UR18, 0x1, URZ, 0xc0, !UPT ;  /* 0x0000000112057892 */ /* 0x000fe4000f8ec0ff */
[----:B------:R-:W-:Y:S02]  /*0840*/  IMAD.U32 R17, RZ, RZ, UR18 ;  /* 0x00000012ff117e24 */ /* 0x000fe4000f8e00ff */
[----:B------:R-:W-:Y:S01]  /*0850*/  UISETP.NE.U32.AND UP1, UPT, UR5, 0x1, UPT ;  /* 0x000000010500788c */ /* 0x000fe2000bf25070 */
[----:B------:R-:W-:-:S04]  /*0860*/  PLOP3.LUT P1, PT, PT, PT, UP0, 0x80, 0x8 ;  /* 0x000000000008781c */ /* 0x000fc80003f2f008 */
[----:B------:R-:W0:Y:S01]  /*0870*/  @UP0 LDCU.128 UR8, c[0x0][0x380] ;  /* 0x00007000ff0807ac */ /* 0x000e220008000c00 */
[----:B------:R-:W-:Y:S01]  /*0880*/  PLOP3.LUT P0, PT, PT, PT, UP1, 0x80, 0x8 ;  /* 0x000000000008781c */ /* 0x000fe20003f0f018 */
[----:B------:R-:W1:Y:S04]  /*0890*/  @UP0 LDCU.64 UR6, c[0x0][0x380] ;  /* 0x00007000ff0607ac */ /* 0x000e680008000a00 */
[----:B------:R-:W2:Y:S03]  /*08a0*/  @!UP1 LDCU.128 UR12, c[0x0][0x380] ;  /* 0x00007000ff0c97ac */ /* 0x000ea60008000c00 */
[C---:B------:R-:W-:Y:S01]  /*08b0*/  @P1 VIADD R3, R2.reuse, UR4 ;  /* 0x0000000402031c36 */ /* 0x040fe20008000000 */
[----:B------:R-:W-:Y:S01]  /*08c0*/  @P1 IADD3 R5, P2, PT, R2, UR4, RZ ;  /* 0x0000000402051c10 */ /* 0x000fe2000ff5e0ff */
[----:B------:R-:W-:-:S03]  /*08d0*/  @UP0 UIADD3 UR4, UPT, UPT, UR4, 0x2, URZ ;  /* 0x0000000204040890 */ /* 0x000fc6000fffe0ff */
[----:B------:R-:W-:Y:S02]  /*08e0*/  @P1 IADD3.X R8, PT, PT, RZ, RZ, RZ, P2, !PT ;  /* 0x000000ffff081210 */ /* 0x000fe400017fe4ff */
[----:B0-----:R-:W-:Y:S02]  /*08f0*/  MOV R14, UR8 ;  /* 0x00000008000e7c02 */ /* 0x001fe40008000f00 */
[----:B------:R-:W-:Y:S02]  /*0900*/  MOV R15, UR9 ;  /* 0x00000009000f7c02 */ /* 0x000fe40008000f00 */
[----:B------:R-:W-:Y:S02]  /*0910*/  MOV R6, UR10 ;  /* 0x0000000a00067c02 */ /* 0x000fe40008000f00 */
[----:B------:R-:W-:Y:S01]  /*0920*/  MOV R7, UR11 ;  /* 0x0000000b00077c02 */ /* 0x000fe20008000f00 */
[----:B------:R-:W-:-:S04]  /*0930*/  @P1 IMAD.WIDE.U32 R14, R3, 0x4, R14 ;  /* 0x00000004030e1825 */ /* 0x000fc800078e000e */
[----:B------:R-:W-:Y:S01]  /*0940*/  @P1 IMAD R3, R4, UR18, R13 ;  /* 0x0000001204031c24 */ /* 0x000fe2000f8e020d */
[----:B-1----:R-:W-:Y:S02]  /*0950*/  @P1 LEA R4, P2, R5, UR6, 0x2 ;  /* 0x0000000605041c11 */ /* 0x002fe4000f8410ff */
[----:B------:R-:W-:Y:S01]  /*0960*/  MOV R18, UR4 ;  /* 0x0000000400127c02 */ /* 0x000fe20008000f00 */
[----:B------:R-:W-:Y:S01]  /*0970*/  @P1 IMAD.WIDE R6, R3, 0x4, R6 ;  /* 0x0000000403061825 */ /* 0x000fe200078e0206 */
[----:B------:R-:W-:Y:S01]  /*0980*/  @P1 LEA.HI.X R5, R5, UR7, R8, 0x2, P2 ;  /* 0x0000000705051c11 */ /* 0x000fe200090f1408 */
[----:B------:R-:W3:Y:S01]  /*0990*/  @P1 LDG.E R3, desc[UR16][R14.64] ;  /* 0x000000100e031981 */ /* 0x000ee2000c1e1900 */
[----:B--2---:R-:W-:Y:S01]  /*09a0*/  MOV R8, UR12 ;  /* 0x0000000c00087c02 */ /* 0x004fe20008000f00 */
[----:B------:R-:W-:Y:S01]  /*09b0*/  @!P0 IMAD R21, R18, UR18, R13 ;  /* 0x0000001212158c24 */ /* 0x000fe2000f8e020d */
[----:B------:R-:W-:Y:S01]  /*09c0*/  MOV R9, UR13 ;  /* 0x0000000d00097c02 */ /* 0x000fe20008000f00 */
[----:B------:R-:W-:Y:S01]  /*09d0*/  @P1 IMAD.WIDE.U32 R16, R17, 0x4, R6 ;  /* 0x0000000411101825 */ /* 0x000fe200078e0006 */
[----:B------:R-:W-:Y:S01]  /*09e0*/  @!P0 IADD3 R19, PT, PT, R2, UR4, RZ ;  /* 0x0000000402138c10 */ /* 0x000fe2000fffe0ff */
[----:B------:R-:W3:Y:S01]  /*09f0*/  @P1 LDG.E R6, desc[UR16][R6.64] ;  /* 0x0000001006061981 */ /* 0x000ee2000c1e1900 */
[----:B------:R-:W-:-:S02]  /*0a00*/  MOV R10, UR14 ;  /* 0x0000000e000a7c02 */ /* 0x000fc40008000f00 */
[----:B------:R-:W-:Y:S01]  /*0a10*/  MOV R11, UR15 ;  /* 0x0000000f000b7c02 */ /* 0x000fe20008000f00 */
[----:B------:R-:W-:Y:S01]  /*0a20*/  @!P0 IMAD.WIDE.U32 R8, R19, 0x4, R8 ;  /* 0x0000000413088825 */ /* 0x000fe200078e0008 */
[----:B------:R-:W2:Y:S03]  /*0a30*/  @P1 LDG.E R16, desc[UR16][R16.64] ;  /* 0x0000001010101981 */ /* 0x000ea6000c1e1900 */
[----:B------:R-:W-:Y:S01]  /*0a40*/  @!P0 IMAD.WIDE R10, R21, 0x4, R10 ;  /* 0x00000004150a8825 */ /* 0x000fe200078e020a */
[----:B------:R-:W2:Y:S04]  /*0a50*/  @P1 LDG.E R4, desc[UR16][R4.64+0x4] ;  /* 0x0000041004041981 */ /* 0x000ea8000c1e1900 */
[----:B------:R-:W4:Y:S04]  /*0a60*/  @!P0 LDG.E R9, desc[UR16][R8.64] ;  /* 0x0000001008098981 */ /* 0x000f28000c1e1900 */
[----:B------:R-:W4:Y:S01]  /*0a70*/  @!P0 LDG.E R10, desc[UR16][R10.64] ;  /* 0x000000100a0a8981 */ /* 0x000f22000c1e1900 */
[----:B---3--:R-:W-:-:S04]  /*0a80*/  @P1 FFMA R3, R3, R6, R12 ;  /* 0x0000000603031223 */ /* 0x008fc8000000000c */
[----:B--2---:R-:W-:-:S04]  /*0a90*/  @P1 FFMA R12, R4, R16, R3 ;  /* 0x00000010040c1223 */ /* 0x004fc80000000003 */
[----:B----4-:R-:W-:-:S07]  /*0aa0*/  @!P0 FFMA R12, R9, R10, R12 ;  /* 0x0000000a090c8223 */ /* 0x010fce000000000c */
.L_x_1:
[----:B------:R-:W-:Y:S05]  /*0ab0*/  BSYNC.RECONVERGENT B0 ;  /* 0x0000000000007941 */ /* 0x000fea0003800200 */
.L_x_0:
[----:B------:R-:W0:Y:S01]  /*0ac0*/  LDC.64 R2, c[0x0][0x390] ;  /* 0x0000e400ff027b82 */ /* 0x000e220000000a00 */
[----:B------:R-:W-:-:S04]  /*0ad0*/  IMAD R13, R0, UR18, R13 ;  /* 0x00000012000d7c24 */ /* 0x000fc8000f8e020d */
[----:B0-----:R-:W-:-:S05]  /*0ae0*/  IMAD.WIDE R2, R13, 0x4, R2 ;  /* 0x000000040d027825 */ /* 0x001fca00078e0202 */
[----:B------:R-:W-:Y:S01]  /*0af0*/  STG.E desc[UR16][R2.64], R12 ;  /* 0x0000000c02007986 */ /* 0x000fe2000c101910 */
[----:B------:R-:W-:Y:S05]  /*0b00*/  EXIT ;  /* 0x000000000000794d */ /* 0x000fea0003800000 */
.L_x_5:
[----:B------:R-:W-:-:S00]  /*0b10*/  BRA `(.L_x_5) ;  /* 0xfffffffc00fc7947 */ /* 0x000fc0000383ffff */
[----:B------:R-:W-:-:S00]  /*0b20*/  NOP ;  /* 0x0000000000007918 */ /* 0x000fc00000000000 */
        /* <DEDUP_REMOVED lines=13> */
.L_x_12:


//--------------------- .text._Z9mtrx_multPfS_S_i --------------------------
	.section	.text._Z9mtrx_multPfS_S_i,"ax",@progbits
	.align	128
        .global         _Z9mtrx_multPfS_S_i
        .type           _Z9mtrx_multPfS_S_i,@function
        .size           _Z9mtrx_multPfS_S_i,(.L_x_13 - _Z9mtrx_multPfS_S_i)
        .other          _Z9mtrx_multPfS_S_i,@"STO_CUDA_ENTRY STV_DEFAULT"
_Z9mtrx_multPfS_S_i:
.text._Z9mtrx_multPfS_S_i:
[----:B------:R-:W-:Y:S08]  /*0000*/  LDC R1, c[0x0][0x37c] ;  /* 0x0000df00ff017b82 */ /* 0x000ff00000000800 */
[----:B------:R-:W0:Y:S01]  /*0010*/  LDC R5, c[0x0][0x398] ;  /* 0x0000e600ff057b82 */ /* 0x000e220000000800 */
[----:B------:R-:W1:Y:S01]  /*0020*/  S2R R6, SR_CTAID.Y ;  /* 0x0000000000067919 */ /* 0x000e620000002600 */
[----:B------:R-:W2:Y:S01]  /*0030*/  LDCU.64 UR8, c[0x0][0x358] ;  /* 0x00006b00ff0877ac */ /* 0x000ea20008000a00 */
[----:B------:R-:W-:Y:S01]  /*0040*/  HFMA2 R31, -RZ, RZ, 0, 0 ;  /* 0x00000000ff1f7431 */ /* 0x000fe200000001ff */
[----:B------:R-:W1:Y:S01]  /*0050*/  S2R R3, SR_TID.Y ;  /* 0x0000000000037919 */ /* 0x000e620000002200 */
[----:B------:R-:W3:Y:S01]  /*0060*/  S2R R11, SR_CTAID.X ;  /* 0x00000000000b7919 */ /* 0x000ee20000002500 */
[----:B------:R-:W3:Y:S01]  /*0070*/  S2R R2, SR_TID.X ;  /* 0x0000000000027919 */ /* 0x000ee20000002100 */
[----:B0-----:R-:W-:-:S02]  /*0080*/  ISETP.GE.AND P0, PT, R5, 0x10, PT ;  /* 0x000000100500780c */ /* 0x001fc40003f06270 */
[----:B------:R-:W-:-:S04]  /*0090*/  SHF.R.S32.HI R0, RZ, 0x1f, R5 ;  /* 0x0000001fff007819 */ /* 0x000fc80000011405 */
[----:B------:R-:W-:Y:S02]  /*00a0*/  LEA.HI R0, R0, R5, RZ, 0x4 ;  /* 0x0000000500007211 */ /* 0x000fe400078f20ff */
[----:B-1----:R-:W-:Y:S02]  /*00b0*/  LEA R6, R6, R3, 0x4 ;  /* 0x0000000306067211 */ /* 0x002fe400078e20ff */
[----:B---3--:R-:W-:-:S03]  /*00c0*/  LEA R4, R11, R2, 0x4 ;  /* 0x000000020b047211 */ /* 0x008fc600078e20ff */
[----:B--2---:R-:W-:Y:S05]  /*00d0*/  @!P0 BRA `(.L_x_6) ;  /* 0x0000001400dc8947 */ /* 0x004fea0003800000 */
[----:B------:R-:W0:Y:S01]  /*00e0*/  S2UR UR6, SR_CgaCtaId ;  /* 0x00000000000679c3 */ /* 0x000e220000008800 */
[----:B------:R-:W-:Y:S01]  /*00f0*/  SHF.R.S32.HI R29, RZ, 0x4, R0 ;  /* 0x00000004ff1d7819 */ /* 0x000fe20000011400 */
[----:B------:R-:W-:Y:S01]  /*0100*/  UMOV UR4, 0x400 ;  /* 0x0000040000047882 */ /* 0x000fe20000000000 */
[----:B------:R-:W-:Y:S01]  /*0110*/  IMAD R21, R6, R5, R2 ;  /* 0x0000000506157224 */ /* 0x000fe200078e0202 */
[----:B------:R-:W-:Y:S02]  /*0120*/  MOV R31, RZ ;  /* 0x000000ff001f7202 */ /* 0x000fe40000000f00 */
[----:B------:R-:W-:-:S04]  /*0130*/  IADD3 R0, PT, PT, R29, -0x1, RZ ;  /* 0xffffffff1d007810 */ /* 0x000fc80007ffe0ff */
[----:B------:R-:W-:Y:S02]  /*0140*/  ISETP.GE.U32.AND P0, PT, R0, 0x3, PT ;  /* 0x000000030000780c */ /* 0x000fe40003f06070 */
[----:B------:R-:W-:Y:S01]  /*0150*/  MOV R0, RZ ;  /* 0x000000ff00007202 */ /* 0x000fe20000000f00 */
[----:B0-----:R-:W-:-:S06]  /*0160*/  ULEA UR5, UR6, UR4, 0x18 ;  /* 0x0000000406057291 */ /* 0x001fcc000f8ec0ff */
[----:B------:R-:W-:-:S04]  /*0170*/  LEA R7, R3, UR5, 0x6 ;  /* 0x0000000503077c11 */ /* 0x000fc8000f8e30ff */
[----:B------:R-:W-:Y:S05]  /*0180*/  @!P0 BRA `(.L_x_7) ;  /* 0x0000000c002c8947 */ /* 0x000fea0003800000 */
[C---:B------:R-:W-:Y:S01]  /*0190*/  IADD3 R0, PT, PT, R3.reuse, 0x30, RZ ;  /* 0x0000003003007810 */ /* 0x040fe20007ffe0ff */
[----:B------:R-:W-:Y:S01]  /*01a0*/  UIADD3 UR5, UPT, UPT, UR4, 0x400, URZ ;  /* 0x0000040004057890 */ /* 0x000fe2000fffe0ff */
[C---:B------:R-:W-:Y:S01]  /*01b0*/  IADD3 R8, PT, PT, R3.reuse, 0x20, RZ ;  /* 0x0000002003087810 */ /* 0x040fe20007ffe0ff */
[CCC-:B------:R-:W-:Y:S01]  /*01c0*/  IMAD R24, R3.reuse, R5.reuse, R2.reuse ;  /* 0x0000000503187224 */ /* 0x1c0fe200078e0202 */
[----:B------:R-:W-:Y:S01]  /*01d0*/  IADD3 R9, PT, PT, R3, 0x10, RZ ;  /* 0x0000001003097810 */ /* 0x000fe20007ffe0ff */
[-CC-:B------:R-:W-:Y:S01]  /*01e0*/  IMAD R0, R0, R5.reuse, R2.reuse ;  /* 0x0000000500007224 */ /* 0x180fe200078e0202 */
[----:B------:R-:W-:Y:S01]  /*01f0*/  ULEA UR5, UR6, UR5, 0x18 ;  /* 0x0000000506057291 */ /* 0x000fe2000f8ec0ff */
[-CC-:B------:R-:W-:Y:S02]  /*0200*/  IMAD R8, R8, R5.reuse, R2.reuse ;  /* 0x0000000508087224 */ /* 0x180fe400078e0202 */
[----:B------:R-:W-:Y:S02]  /*0210*/  HFMA2 R31, -RZ, RZ, 0, 0 ;  /* 0x00000000ff1f7431 */ /* 0x000fe400000001ff */
[----:B------:R-:W-:Y:S01]  /*0220*/  IMAD R9, R9, R5, R2 ;  /* 0x0000000509097224 */ /* 0x000fe200078e0202 */
[----:B------:R-:W-:-:S02]  /*0230*/  LEA R30, R11, R0, 0x4 ;  /* 0x000000000b1e7211 */ /* 0x000fc400078e20ff */
[----:B------:R-:W-:Y:S02]  /*0240*/  LOP3.LUT R0, R29, 0x7fffffc, RZ, 0xc0, !PT ;  /* 0x07fffffc1d007812 */ /* 0x000fe400078ec0ff */
[----:B------:R-:W-:Y:S02]  /*0250*/  LEA R22, R2, UR5, 0x2 ;  /* 0x0000000502167c11 */ /* 0x000fe4000f8e10ff */
[C---:B------:R-:W-:Y:S02]  /*0260*/  LEA R24, R11.reuse, R24, 0x4 ;  /* 0x000000180b187211 */ /* 0x040fe400078e20ff */
[C---:B------:R-:W-:Y:S02]  /*0270*/  LEA R28, R11.reuse, R8, 0x4 ;  /* 0x000000080b1c7211 */ /* 0x040fe400078e20ff */
[----:B------:R-:W-:Y:S02]  /*0280*/  LEA R26, R11, R9, 0x4 ;  /* 0x000000090b1a7211 */ /* 0x000fe400078e20ff */
[----:B------:R-:W-:-:S02]  /*0290*/  MOV R27, R21 ;  /* 0x00000015001b7202 */ /* 0x000fc40000000f00 */
[----:B------:R-:W-:Y:S02]  /*02a0*/  LEA R23, R2, R7, 0x2 ;  /* 0x0000000702177211 */ /* 0x000fe400078e10ff */
[----:B------:R-:W-:Y:S02]  /*02b0*/  IADD3 R25, PT, PT, -R0, RZ, RZ ;  /* 0x000000ff00197210 */ /* 0x000fe40007ffe1ff */
[----:B------:R-:W-:-:S07]  /*02c0*/  LEA R20, R3, R22, 0x6 ;  /* 0x0000001603147211 */ /* 0x000fce00078e30ff */
.L_x_8:
[----:B------:R-:W0:Y:S08]  /*02d0*/  LDC.64 R16, c[0x0][0x380] ;  /* 0x0000e000ff107b82 */ /* 0x000e300000000a00 */
[----:B------:R-:W1:Y:S01]  /*02e0*/  LDC.64 R18, c[0x0][0x388] ;  /* 0x0000e200ff127b82 */ /* 0x000e620000000a00 */
[----:B0-----:R-:W-:-:S05]  /*02f0*/  IMAD.WIDE R16, R27, 0x4, R16 ;  /* 0x000000041b107825 */ /* 0x001fca00078e0210 */
[----:B------:R-:W2:Y:S01]  /*0300*/  LDG.E R10, desc[UR8][R16.64] ;  /* 0x00000008100a7981 */ /* 0x000ea2000c1e1900 */
[----:B-1----:R-:W-:-:S05]  /*0310*/  IMAD.WIDE.U32 R8, R24, 0x4, R18 ;  /* 0x0000000418087825 */ /* 0x002fca00078e0012 */
[----:B------:R-:W3:Y:S04]  /*0320*/  LDG.E R35, desc[UR8][R8.64] ;  /* 0x0000000808237981 */ /* 0x000ee8000c1e1900 */
[----:B--2---:R-:W-:Y:S04]  /*0330*/  STS [R23], R10 ;  /* 0x0000000a17007388 */ /* 0x004fe80000000800 */
[----:B---3--:R-:W-:Y:S01]  /*0340*/  STS [R20], R35 ;  /* 0x0000002314007388 */ /* 0x008fe20000000800 */
[----:B------:R-:W-:Y:S06]  /*0350*/  BAR.SYNC.DEFER_BLOCKING 0x0 ;  /* 0x0000000000007b1d */ /* 0x000fec0000010000 */
[----:B------:R-:W-:Y:S04]  /*0360*/  LDS R11, [R22] ;  /* 0x00000000160b7984 */ /* 0x000fe80000000800 */
[----:B------:R-:W0:Y:S04]  /*0370*/  LDS.128 R12, [R7] ;  /* 0x00000000070c7984 */ /* 0x000e280000000c00 */
[----:B------:R-:W1:Y:S04]  /*0380*/  LDS R37, [R22+0x40] ;  /* 0x0000400016257984 */ /* 0x000e680000000800 */
[----:B------:R-:W2:Y:S01]  /*0390*/  LDS R33, [R22+0x80] ;  /* 0x0000800016217984 */ /* 0x000ea20000000800 */
[----:B0-----:R-:W-:-:S03]  /*03a0*/  FFMA R32, R12, R11, R31 ;  /* 0x0000000b0c207223 */ /* 0x001fc6000000001f */
[----:B------:R-:W0:Y:S01]  /*03b0*/  LDS R12, [R22+0xc0] ;  /* 0x0000c000160c7984 */ /* 0x000e220000000800 */
[----:B-1----:R-:W-:-:S03]  /*03c0*/  FFMA R34, R37, R13, R32 ;  /* 0x0000000d25227223 */ /* 0x002fc60000000020 */
[----:B------:R-:W-:Y:S04]  /*03d0*/  LDS R13, [R22+0x100] ;  /* 0x00010000160d7984 */ /* 0x000fe80000000800 */
[----:B------:R-:W1:Y:S04]  /*03e0*/  LDS.128 R8, [R7+0x10] ;  /* 0x0000100007087984 */ /* 0x000e680000000c00 */
[----:B------:R-:W3:Y:S04]  /*03f0*/  LDS R32, [R22+0x140] ;  /* 0x0001400016207984 */ /* 0x000ee80000000800 */
[----:B------:R-:W4:Y:S01]  /*0400*/  LDS R31, [R22+0x180] ;  /* 0x00018000161f7984 */ /* 0x000f220000000800 */
[----:B--2---:R-:W-:-:S03]  /*0410*/  FFMA R33, R33, R14, R34 ;  /* 0x0000000e21217223 */ /* 0x004fc60000000022 */
[----:B------:R-:W-:Y:S04]  /*0420*/  LDS R37, [R22+0x340] ;  /* 0x0003400016257984 */ /* 0x000fe80000000800 */
[----:B------:R-:W-:Y:S01]  /*0430*/  LDS R34, [R22+0x3c0] ;  /* 0x0003c00016227984 */ /* 0x000fe20000000800 */
[----:B0-----:R-:W-:-:S03]  /*0440*/  FFMA R15, R12, R15, R33 ;  /* 0x0000000f0c0f7223 */ /* 0x001fc60000000021 */
[----:B------:R-:W-:Y:S01]  /*0450*/  LDS R33, [R22+0x240] ;  /* 0x0002400016217984 */ /* 0x000fe20000000800 */
[----:B-1----:R-:W-:-:S03]  /*0460*/  FFMA R13, R8, R13, R15 ;  /* 0x0000000d080d7223 */ /* 0x002fc6000000000f */
[----:B------:R-:W0:Y:S01]  /*0470*/  LDS R8, [R22+0x1c0] ;  /* 0x0001c00016087984 */ /* 0x000e220000000800 */
[----:B---3--:R-:W-:-:S03]  /*0480*/  FFMA R32, R32, R9, R13 ;  /* 0x0000000920207223 */ /* 0x008fc6000000000d */
[----:B------:R-:W-:Y:S04]  /*0490*/  LDS R9, [R22+0x200] ;  /* 0x0002000016097984 */ /* 0x000fe80000000800 */
[----:B------:R-:W1:Y:S01]  /*04a0*/  LDS.128 R12, [R7+0x20] ;  /* 0x00002000070c7984 */ /* 0x000e620000000c00 */
[----:B----4-:R-:W-:-:S03]  /*04b0*/  FFMA R31, R31, R10, R32 ;  /* 0x0000000a1f1f7223 */ /* 0x010fc60000000020 */
[----:B------:R-:W2:Y:S04]  /*04c0*/  LDS R32, [R22+0x280] ;  /* 0x0002800016207984 */ /* 0x000ea80000000800 */
[----:B------:R-:W3:Y:S01]  /*04d0*/  LDS R10, [R22+0x2c0] ;  /* 0x0002c000160a7984 */ /* 0x000ee20000000800 */
[----:B0-----:R-:W-:-:S03]  /*04e0*/  FFMA R11, R8, R11, R31 ;  /* 0x0000000b080b7223 */ /* 0x001fc6000000001f */
[----:B------:R-:W-:Y:S01]  /*04f0*/  LDS R31, [R22+0x380] ;  /* 0x00038000161f7984 */ /* 0x000fe20000000800 */
[----:B-1----:R-:W-:-:S03]  /*0500*/  FFMA R12, R12, R9, R11 ;  /* 0x000000090c0c7223 */ /* 0x002fc6000000000b */
[----:B------:R-:W-:Y:S01]  /*0510*/  LDS R9, [R22+0x300] ;  /* 0x0003000016097984 */ /* 0x000fe20000000800 */
[----:B------:R-:W-:-:S04]  /*0520*/  FFMA R13, R33, R13, R12 ;  /* 0x0000000d210d7223 */ /* 0x000fc8000000000c */
[----:B--2---:R-:W-:-:S04]  /*0530*/  FFMA R13, R32, R14, R13 ;  /* 0x0000000e200d7223 */ /* 0x004fc8000000000d */
[----:B---3--:R-:W-:Y:S02]  /*0540*/  FFMA R11, R10, R15, R13 ;  /* 0x0000000f0a0b7223 */ /* 0x008fe4000000000d */
[----:B------:R-:W0:Y:S01]  /*0550*/  LDS.128 R12, [R7+0x30] ;  /* 0x00003000070c7984 */ /* 0x000e220000000c00 */
[----:B------:R-:W-:Y:S01]  /*0560*/  IMAD.WIDE.U32 R32, R26, 0x4, R18 ;  /* 0x000000041a207825 */ /* 0x000fe200078e0012 */
[----:B------:R-:W-:Y:S06]  /*0570*/  BAR.SYNC.DEFER_BLOCKING 0x0 ;  /* 0x0000000000007b1d */ /* 0x000fec0000010000 */
[----:B------:R-:W2:Y:S04]  /*0580*/  LDG.E R33, desc[UR8][R32.64] ;  /* 0x0000000820217981 */ /* 0x000ea8000c1e1900 */
[----:B------:R-:W3:Y:S01]  /*0590*/  LDG.E R32, desc[UR8][R16.64+0x40] ;  /* 0x0000400810207981 */ /* 0x000ee2000c1e1900 */
[----:B0-----:R-:W-:-:S04]  /*05a0*/  FFMA R12, R12, R9, R11 ;  /* 0x000000090c0c7223 */ /* 0x001fc8000000000b */
[----:B------:R-:W-:-:S04]  /*05b0*/  FFMA R36, R37, R13, R12 ;  /* 0x0000000d25247223 */ /* 0x000fc8000000000c */
[----:B------:R-:W-:-:S04]  /*05c0*/  FFMA R31, R31, R14, R36 ;  /* 0x0000000e1f1f7223 */ /* 0x000fc80000000024 */
[----:B------:R-:W-:Y:S01]  /*05d0*/  FFMA R15, R34, R15, R31 ;  /* 0x0000000f220f7223 */ /* 0x000fe2000000001f */
[----:B---3--:R-:W-:Y:S04]  /*05e0*/  STS [R23], R32 ;  /* 0x0000002017007388 */ /* 0x008fe80000000800 */
[----:B--2---:R-:W-:Y:S01]  /*05f0*/  STS [R20], R33 ;  /* 0x0000002114007388 */ /* 0x004fe20000000800 */
[----:B------:R-:W-:Y:S06]  /*0600*/  BAR.SYNC.DEFER_BLOCKING 0x0 ;  /* 0x0000000000007b1d */ /* 0x000fec0000010000 */
[----:B------:R-:W-:Y:S04]  /*0610*/  LDS R35, [R22] ;  /* 0x0000000016237984 */ /* 0x000fe80000000800 */
[----:B------:R-:W0:Y:S04]  /*0620*/  LDS.128 R8, [R7] ;  /* 0x0000000007087984 */ /* 0x000e280000000c00 */
[----:B------:R-:W1:Y:S04]  /*0630*/  LDS R12, [R22+0x40] ;  /* 0x00004000160c7984 */ /* 0x000e680000000800 */
[----:B------:R-:W2:Y:S04]  /*0640*/  LDS R31, [R22+0x80] ;  /* 0x00008000161f7984 */ /* 0x000ea80000000800 */
[----:B------:R-:W-:Y:S04]  /*0650*/  LDS R32, [R22+0x140] ;  /* 0x0001400016207984 */ /* 0x000fe80000000800 */
[----:B------:R-:W-:Y:S04]  /*0660*/  LDS R33, [R22+0x180] ;  /* 0x0001800016217984 */ /* 0x000fe80000000800 */
[----:B------:R-:W-:Y:S01]  /*0670*/  LDS R37, [R22+0x340] ;  /* 0x0003400016257984 */ /* 0x000fe20000000800 */
[----:B0-----:R-:W-:-:S03]  /*0680*/  FFMA R15, R8, R35, R15 ;  /* 0x00000023080f7223 */ /* 0x001fc6000000000f */
[----:B------:R-:W0:Y:S01]  /*0690*/  LDS R8, [R22+0xc0] ;  /* 0x0000c00016087984 */ /* 0x000e220000000800 */
[----:B-1----:R-:W-:-:S03]  /*06a0*/  FFMA R34, R12, R9, R15 ;  /* 0x000000090c227223 */ /* 0x002fc6000000000f */
[----:B------:R-:W-:Y:S04]  /*06b0*/  LDS R9, [R22+0x100] ;  /* 0x0001000016097984 */ /* 0x000fe80000000800 */
[----:B------:R-:W1:Y:S01]  /*06c0*/  LDS.128 R12, [R7+0x10] ;  /* 0x00001000070c7984 */ /* 0x000e620000000c00 */
[----:B--2---:R-:W-:-:S03]  /*06d0*/  FFMA R31, R31, R10, R34 ;  /* 0x0000000a1f1f7223 */ /* 0x004fc60000000022 */
[----:B------:R-:W-:Y:S01]  /*06e0*/  LDS R34, [R22+0x3c0] ;  /* 0x0003c00016227984 */ /* 0x000fe20000000800 */
[----:B0-----:R-:W-:-:S03]  /*06f0*/  FFMA R11, R8, R11, R31 ;  /* 0x0000000b080b7223 */ /* 0x001fc6000000001f */
[----:B------:R-:W-:Y:S01]  /*0700*/  LDS R31, [R22+0x240] ;  /* 0x00024000161f7984 */ /* 0x000fe20000000800 */
[----:B-1----:R-:W-:-:S03]  /*0710*/  FFMA R9, R12, R9, R11 ;  /* 0x000000090c097223 */ /* 0x002fc6000000000b */
[----:B------:R-:W0:Y:S01]  /*0720*/  LDS R12, [R22+0x1c0] ;  /* 0x0001c000160c7984 */ /* 0x000e220000000800 */
[----:B------:R-:W-:-:S03]  /*0730*/  FFMA R32, R32, R13, R9 ;  /* 0x0000000d20207223 */ /* 0x000fc60000000009 */
[----:B------:R-:W-:Y:S04]  /*0740*/  LDS R13, [R22+0x200] ;  /* 0x00020000160d7984 */ /* 0x000fe80000000800 */
[----:B------:R-:W1:Y:S01]  /*0750*/  LDS.128 R8, [R7+0x20] ;  /* 0x0000200007087984 */ /* 0x000e620000000c00 */
[----:B------:R-:W-:-:S03]  /*0760*/  FFMA R33, R33, R14, R32 ;  /* 0x0000000e21217223 */ /* 0x000fc60000000020 */
[----:B------:R-:W2:Y:S04]  /*0770*/  LDS R32, [R22+0x280] ;  /* 0x0002800016207984 */ /* 0x000ea80000000800 */
[----:B------:R-:W3:Y:S01]  /*0780*/  LDS R14, [R22+0x2c0] ;  /* 0x0002c000160e7984 */ /* 0x000ee20000000800 */
[----:B0-----:R-:W-:-:S04]  /*0790*/  FFMA R15, R12, R15, R33 ;  /* 0x0000000f0c0f7223 */ /* 0x001fc80000000021 */
[----:B-1----:R-:W-:-:S04]  /*07a0*/  FFMA R8, R8, R13, R15 ;  /* 0x0000000d08087223 */ /* 0x002fc8000000000f */
[----:B------:R-:W-:Y:S02]  /*07b0*/  FFMA R9, R31, R9, R8 ;  /* 0x000000091f097223 */ /* 0x000fe40000000008 */
[----:B------:R-:W-:Y:S02]  /*07c0*/  LDS R31, [R22+0x380] ;  /* 0x00038000161f7984 */ /* 0x000fe40000000800 */
[----:B--2---:R-:W-:Y:S02]  /*07d0*/  FFMA R13, R32, R10, R9 ;  /* 0x0000000a200d7223 */ /* 0x004fe40000000009 */
[----:B------:R-:W-:Y:S02]  /*07e0*/  LDS R9, [R22+0x300] ;  /* 0x0003000016097984 */ /* 0x000fe40000000800 */
        /* <DEDUP_REMOVED lines=10> */
[----:B------:R-:W-:Y:S01]  /*0890*/  IMAD.WIDE.U32 R18, R30, 0x4, R18 ;  /* 0x000000041e127825 */ /* 0x000fe200078e0012 */
        /* <DEDUP_REMOVED lines=8> */
[----:B------:R-:W-:Y:S01]  /*0920*/  LDS R34, [R22+0x340] ;  /* 0x0003400016227984 */ /* 0x000fe20000000800 */
[----:B0-----:R-:W-:-:S03]  /*0930*/  FFMA R15, R8, R35, R15 ;  /* 0x00000023080f7223 */ /* 0x001fc6000000000f */
[----:B------:R-:W0:Y:S01]  /*0940*/  LDS R35, [R22+0xc0] ;  /* 0x0000c00016237984 */ /* 0x000e220000000800 */
[----:B-1----:R-:W-:-:S03]  /*0950*/  FFMA R32, R12, R9, R15 ;  /* 0x000000090c207223 */ /* 0x002fc6000000000f */
[----:B------:R-:W-:Y:S04]  /*0960*/  LDS R9, [R22+0x100] ;  /* 0x0001000016097984 */ /* 0x000fe80000000800 */
[----:B------:R-:W1:Y:S04]  /*0970*/  LDS.128 R12, [R7+0x10] ;  /* 0x00001000070c7984 */ /* 0x000e680000000c00 */
[----:B------:R-:W3:Y:S01]  /*0980*/  LDS R8, [R22+0x140] ;  /* 0x0001400016087984 */ /* 0x000ee20000000800 */
[----:B--2---:R-:W-:-:S03]  /*0990*/  FFMA R10, R31, R10, R32 ;  /* 0x0000000a1f0a7223 */ /* 0x004fc60000000020 */
[----:B------:R-:W2:Y:S01]  /*09a0*/  LDS R31, [R22+0x180] ;  /* 0x00018000161f7984 */ /* 0x000ea20000000800 */
[----:B0-----:R-:W-:-:S03]  /*09b0*/  FFMA R11, R35, R11, R10 ;  /* 0x0000000b230b7223 */ /* 0x001fc6000000000a */
[----:B------:R-:W-:Y:S01]  /*09c0*/  LDS R35, [R22+0x240] ;  /* 0x0002400016237984 */ /* 0x000fe20000000800 */
[----:B-1----:R-:W-:-:S03]  /*09d0*/  FFMA R9, R12, R9, R11 ;  /* 0x000000090c097223 */ /* 0x002fc6000000000b */
[----:B------:R-:W0:Y:S01]  /*09e0*/  LDS R12, [R22+0x1c0] ;  /* 0x0001c000160c7984 */ /* 0x000e220000000800 */
[----:B---3--:R-:W-:-:S03]  /*09f0*/  FFMA R32, R8, R13, R9 ;  /* 0x0000000d08207223 */ /* 0x008fc60000000009 */
[----:B------:R-:W1:Y:S04]  /*0a00*/  LDS.128 R8, [R7+0x20] ;  /* 0x0000200007087984 */ /* 0x000e680000000c00 */
[----:B------:R-:W3:Y:S01]  /*0a10*/  LDS R13, [R22+0x280] ;  /* 0x00028000160d7984 */ /* 0x000ee20000000800 */
[----:B--2---:R-:W-:-:S03]  /*0a20*/  FFMA R31, R31, R14, R32 ;  /* 0x0000000e1f1f7223 */ /* 0x004fc60000000020 */
[----:B------:R-:W-:Y:S01]  /*0a30*/  LDS R32, [R22+0x3c0] ;  /* 0x0003c00016207984 */ /* 0x000fe20000000800 */
[----:B0-----:R-:W-:-:S04]  /*0a40*/  FFMA R15, R12, R15, R31 ;  /* 0x0000000f0c0f7223 */ /* 0x001fc8000000001f */
[----:B-1----:R-:W-:Y:S02]  /*0a50*/  FFMA R8, R8, R33, R15 ;  /* 0x0000002108087223 */ /* 0x002fe4000000000f */
[----:B------:R-:W-:Y:S02]  /*0a60*/  LDS R33, [R22+0x380] ;  /* 0x0003800016217984 */ /* 0x000fe40000000800 */
[----:B------:R-:W-:Y:S02]  /*0a70*/  FFMA R12, R35, R9, R8 ;  /* 0x00000009230c7223 */ /* 0x000fe40000000008 */
[----:B------:R-:W0:Y:S02]  /*0a80*/  LDS R8, [R22+0x2c0] ;  /* 0x0002c00016087984 */ /* 0x000e240000000800 */
[----:B---3--:R-:W-:Y:S02]  /*0a90*/  FFMA R9, R13, R10, R12 ;  /* 0x0000000a0d097223 */ /* 0x008fe4000000000c */
[----:B------:R-:W-:Y:S04]  /*0aa0*/  LDS R35, [R22+0x300] ;  /* 0x0003000016237984 */ /* 0x000fe80000000800 */
[----:B------:R-:W1:Y:S01]  /*0ab0*/  LDS.128 R12, [R7+0x30] ;  /* 0x00003000070c7984 */ /* 0x000e620000000c00 */
[----:B------:R-:W-:Y:S06]  /*0ac0*/  BAR.SYNC.DEFER_BLOCKING 0x0 ;  /* 0x0000000000007b1d */ /* 0x000fec0000010000 */
[----:B------:R0:W2:Y:S04]  /*0ad0*/  LDG.E R16, desc[UR8][R16.64+0xc0] ;  /* 0x0000c00810107981 */ /* 0x0000a8000c1e1900 */
[----:B------:R-:W3:Y:S01]  /*0ae0*/  LDG.E R19, desc[UR8][R18.64] ;  /* 0x0000000812137981 */ /* 0x000ee2000c1e1900 */
[----:B0-----:R-:W-:-:S04]  /*0af0*/  FFMA R17, R8, R11, R9 ;  /* 0x0000000b08117223 */ /* 0x001fc80000000009 */
[----:B-1----:R-:W-:-:S04]  /*0b00*/  FFMA R35, R12, R35, R17 ;  /* 0x000000230c237223 */ /* 0x002fc80000000011 */
[----:B------:R-:W-:-:S04]  /*0b10*/  FFMA R34, R34, R13, R35 ;  /* 0x0000000d22227223 */ /* 0x000fc80000000023 */
[----:B------:R-:W-:-:S04]  /*0b20*/  FFMA R33, R33, R14, R34 ;  /* 0x0000000e21217223 */ /* 0x000fc80000000022 */
[----:B------:R-:W-:Y:S01]  /*0b30*/  FFMA R17, R32, R15, R33 ;  /* 0x0000000f20117223 */ /* 0x000fe20000000021 */
[----:B------:R-:W-:-:S04]  /*0b40*/  IADD3 R25, PT, PT, R25, 0x4, RZ ;  /* 0x0000000419197810 */ /* 0x000fc80007ffe0ff */
[----:B------:R-:W-:Y:S02]  /*0b50*/  ISETP.NE.AND P0, PT, R25, RZ, PT ;  /* 0x000000ff1900720c */ /* 0x000fe40003f05270 */
[----:B------:R-:W-:Y:S02]  /*0b60*/  IADD3 R27, PT, PT, R27, 0x40, RZ ;  /* 0x000000401b1b7810 */ /* 0x000fe40007ffe0ff */
[C---:B------:R-:W-:Y:S02]  /*0b70*/  LEA R30, R5.reuse, R30, 0x6 ;  /* 0x0000001e051e7211 */ /* 0x040fe400078e30ff */
[C---:B------:R-:W-:Y:S02]  /*0b80*/  LEA R28, R5.reuse, R28, 0x6 ;  /* 0x0000001c051c7211 */ /* 0x040fe400078e30ff */
[C---:B------:R-:W-:Y:S02]  /*0b90*/  LEA R26, R5.reuse, R26, 0x6 ;  /* 0x0000001a051a7211 */ /* 0x040fe400078e30ff */
[----:B------:R-:W-:Y:S01]  /*0ba0*/  LEA R24, R5, R24, 0x6 ;  /* 0x0000001805187211 */ /* 0x000fe200078e30ff */
[----:B--2---:R-:W-:Y:S04]  /*0bb0*/  STS [R23], R16 ;  /* 0x0000001017007388 */ /* 0x004fe80000000800 */
[----:B---3--:R-:W-:Y:S01]  /*0bc0*/  STS [R20], R19 ;  /* 0x0000001314007388 */ /* 0x008fe20000000800 */
[----:B------:R-:W-:Y:S06]  /*0bd0*/  BAR.SYNC.DEFER_BLOCKING 0x0 ;  /* 0x0000000000007b1d */ /* 0x000fec0000010000 */
[----:B------:R-:W-:Y:S04]  /*0be0*/  LDS R31, [R22] ;  /* 0x00000000161f7984 */ /* 0x000fe80000000800 */
[----:B------:R-:W0:Y:S04]  /*0bf0*/  LDS.128 R8, [R7] ;  /* 0x0000000007087984 */ /* 0x000e280000000c00 */
[----:B------:R-:W1:Y:S04]  /*0c00*/  LDS R36, [R22+0x40] ;  /* 0x0000400016247984 */ /* 0x000e680000000800 */
[----:B------:R-:W2:Y:S04]  /*0c10*/  LDS R37, [R22+0x80] ;  /* 0x0000800016257984 */ /* 0x000ea80000000800 */
[----:B------:R-:W3:Y:S04]  /*0c20*/  LDS R34, [R22+0xc0] ;  /* 0x0000c00016227984 */ /* 0x000ee80000000800 */
[----:B------:R-:W-:Y:S04]  /*0c30*/  LDS R33, [R22+0x100] ;  /* 0x0001000016217984 */ /* 0x000fe80000000800 */
[----:B------:R-:W4:Y:S04]  /*0c40*/  LDS.128 R12, [R7+0x10] ;  /* 0x00001000070c7984 */ /* 0x000f280000000c00 */
[----:B------:R-:W5:Y:S04]  /*0c50*/  LDS R32, [R22+0x140] ;  /* 0x0001400016207984 */ /* 0x000f680000000800 */
[----:B------:R-:W5:Y:S01]  /*0c60*/  LDS R35, [R22+0x180] ;  /* 0x0001800016237984 */ /* 0x000f620000000800 */
[----:B0-----:R-:W-:-:S03]  /*0c70*/  FFMA R17, R8, R31, R17 ;  /* 0x0000001f08117223 */ /* 0x001fc60000000011 */
[----:B------:R-:W0:Y:S01]  /*0c80*/  LDS R8, [R22+0x1c0] ;  /* 0x0001c00016087984 */ /* 0x000e220000000800 */
[----:B-1----:R-:W-:-:S03]  /*0c90*/  FFMA R36, R36, R9, R17 ;  /* 0x0000000924247223 */ /* 0x002fc60000000011 */
[----:B------:R-:W-:Y:S04]  /*0ca0*/  LDS R31, [R22+0x200] ;  /* 0x00020000161f7984 */ /* 0x000fe80000000800 */
[----:B------:R-:W1:Y:S01]  /*0cb0*/  LDS.128 R16, [R7+0x20] ;  /* 0x0000200007107984 */ /* 0x000e620000000c00 */
[----:B--2---:R-:W-:-:S04]  /*0cc0*/  FFMA R37, R37, R10, R36 ;  /* 0x0000000a25257223 */ /* 0x004fc80000000024 */
[----:B---3--:R-:W-:-:S04]  /*0cd0*/  FFMA R11, R34, R11, R37 ;  /* 0x0000000b220b7223 */ /* 0x008fc80000000025 */
[----:B----4-:R-:W-:Y:S02]  /*0ce0*/  FFMA R11, R12, R33, R11 ;  /* 0x000000210c0b7223 */ /* 0x010fe4000000000b */
[----:B------:R-:W2:Y:S02]  /*0cf0*/  LDS R12, [R22+0x240] ;  /* 0x00024000160c7984 */ /* 0x000ea40000000800 */
[----:B-----5:R-:W-:Y:S02]  /*0d00*/  FFMA R32, R32, R13, R11 ;  /* 0x0000000d20207223 */ /* 0x020fe4000000000b */
[----:B------:R-:W3:Y:S02]  /*0d10*/  LDS R13, [R22+0x280] ;  /* 0x00028000160d7984 */ /* 0x000ee40000000800 */
[----:B------:R-:W-:Y:S02]  /*0d20*/  FFMA R35, R35, R14, R32 ;  /* 0x0000000e23237223 */ /* 0x000fe40000000020 */
[----:B------:R-:W4:Y:S04]  /*0d30*/  LDS R14, [R22+0x2c0] ;  /* 0x0002c000160e7984 */ /* 0x000f280000000800 */
[----:B------:R-:W-:Y:S01]  /*0d40*/  LDS R32, [R22+0x340] ;  /* 0x0003400016207984 */ /* 0x000fe20000000800 */
[----:B0-----:R-:W-:-:S03]  /*0d50*/  FFMA R35, R8, R15, R35 ;  /* 0x0000000f08237223 */ /* 0x001fc60000000023 */
[----:B------:R-:W-:Y:S04]  /*0d60*/  LDS R15, [R22+0x300] ;  /* 0x00030000160f7984 */ /* 0x000fe80000000800 */
[----:B------:R-:W0:Y:S01]  /*0d70*/  LDS.128 R8, [R7+0x30] ;  /* 0x0000300007087984 */ /* 0x000e220000000c00 */
[----:B-1----:R-:W-:-:S03]  /*0d80*/  FFMA R35, R16, R31, R35 ;  /* 0x0000001f10237223 */ /* 0x002fc60000000023 */
[----:B------:R-:W1:Y:S04]  /*0d90*/  LDS R31, [R22+0x380] ;  /* 0x00038000161f7984 */ /* 0x000e680000000800 */
[----:B------:R-:W5:Y:S01]  /*0da0*/  LDS R16, [R22+0x3c0] ;  /* 0x0003c00016107984 */ /* 0x000f620000000800 */
[----:B--2---:R-:W-:-:S04]  /*0db0*/  FFMA R12, R12, R17, R35 ;  /* 0x000000110c0c7223 */ /* 0x004fc80000000023 */
[----:B---3--:R-:W-:-:S04]  /*0dc0*/  FFMA R13, R13, R18, R12 ;  /* 0x000000120d0d7223 */ /* 0x008fc8000000000c */
[----:B----4-:R-:W-:-:S04]  /*0dd0*/  FFMA R13, R14, R19, R13 ;  /* 0x000000130e0d7223 */ /* 0x010fc8000000000d */
[----:B0-----:R-:W-:-:S04]  /*0de0*/  FFMA R13, R8, R15, R13 ;  /* 0x0000000f080d7223 */ /* 0x001fc8000000000d */
[----:B------:R-:W-:-:S04]  /*0df0*/  FFMA R32, R32, R9, R13 ;  /* 0x0000000920207223 */ /* 0x000fc8000000000d */
[----:B-1----:R-:W-:-:S04]  /*0e00*/  FFMA R31, R31, R10, R32 ;  /* 0x0000000a1f1f7223 */ /* 0x002fc80000000020 */
[----:B-----5:R-:W-:Y:S01]  /*0e10*/  FFMA R31, R16, R11, R31 ;  /* 0x0000000b101f7223 */ /* 0x020fe2000000001f */
[----:B------:R-:W-:Y:S06]  /*0e20*/  BAR.SYNC.DEFER_BLOCKING 0x0 ;  /* 0x0000000000007b1d */ /* 0x000fec0000010000 */
[----:B------:R-:W-:Y:S05]  /*0e30*/  @P0 BRA `(.L_x_8) ;  /* 0xfffffff400240947 */ /* 0x000fea000383ffff */
.L_x_7:
[----:B------:R-:W-:-:S13]  /*0e40*/  LOP3.LUT P0, R8, R29, 0x3, RZ, 0xc0, !PT ;  /* 0x000000031d087812 */ /* 0x000fda000780c0ff */
[----:B------:R-:W-:Y:S05]  /*0e50*/  @!P0 BRA `(.L_x_6) ;  /* 0x00000008007c8947 */ /* 0x000fea0003800000 */
[----:B------:R-:W-:Y:S02]  /*0e60*/  ISETP.NE.AND P0, PT, R8, 0x1, PT ;  /* 0x000000010800780c */ /* 0x000fe40003f05270 */
[----:B------:R-:W-:-:S04]  /*0e70*/  LOP3.LUT R29, R29, 0x1, RZ, 0xc0, !PT ;  /* 0x000000011d1d7812 */ /* 0x000fc800078ec0ff */
[----:B------:R-:W-:-:S07]  /*0e80*/  ISETP.NE.U32.AND P1, PT, R29, 0x1, PT ;  /* 0x000000011d00780c */ /* 0x000fce0003f25070 */
[----:B------:R-:W-:Y:S06]  /*0e90*/  @!P0 BRA `(.L_x_9) ;  /* 0x0000000400908947 */ /* 0x000fec0003800000 */
[----:B------:R-:W0:Y:S01]  /*0ea0*/  LDC.64 R22, c[0x0][0x380] ;  /* 0x0000e000ff167b82 */ /* 0x000e220000000a00 */
[C---:B------:R-:W-:Y:S02]  /*0eb0*/  LEA R18, R0.reuse, R3, 0x4 ;  /* 0x0000000300127211 */ /* 0x040fe400078e20ff */
[----:B------:R-:W-:-:S03]  /*0ec0*/  LEA R9, R0, R21, 0x4 ;  /* 0x0000001500097211 */ /* 0x000fc600078e20ff */
[----:B------:R-:W-:Y:S02]  /*0ed0*/  IMAD R13, R18, R5, R4 ;  /* 0x00000005120d7224 */ /* 0x000fe400078e0204 */
[----:B------:R-:W1:Y:S01]  /*0ee0*/  LDC.64 R16, c[0x0][0x388] ;  /* 0x0000e200ff107b82 */ /* 0x000e620000000a00 */
[----:B0-----:R-:W-:-:S05]  /*0ef0*/  IMAD.WIDE R22, R9, 0x4, R22 ;  /* 0x0000000409167825 */ /* 0x001fca00078e0216 */
[----:B------:R-:W2:Y:S01]  /*0f00*/  LDG.E R19, desc[UR8][R22.64] ;  /* 0x0000000816137981 */ /* 0x000ea2000c1e1900 */
[----:B-1----:R-:W-:-:S05]  /*0f10*/  IMAD.WIDE.U32 R12, R13, 0x4, R16 ;  /* 0x000000040d0c7825 */ /* 0x002fca00078e0010 */
[----:B------:R-:W3:Y:S01]  /*0f20*/  LDG.E R25, desc[UR8][R12.64] ;  /* 0x000000080c197981 */ /* 0x000ee2000c1e1900 */
[----:B------:R-:W-:-:S04]  /*0f30*/  UIADD3 UR5, UPT, UPT, UR4, 0x400, URZ ;  /* 0x0000040004057890 */ /* 0x000fc8000fffe0ff */
[----:B------:R-:W-:Y:S01]  /*0f40*/  ULEA UR5, UR6, UR5, 0x18 ;  /* 0x0000000506057291 */ /* 0x000fe2000f8ec0ff */
[----:B------:R-:W-:-:S05]  /*0f50*/  LEA R30, R2, R7, 0x2 ;  /* 0x00000007021e7211 */ /* 0x000fca00078e10ff */
[----:B------:R-:W-:-:S04]  /*0f60*/  LEA R20, R2, UR5, 0x2 ;  /* 0x0000000502147c11 */ /* 0x000fc8000f8e10ff */
[----:B------:R-:W-:Y:S02]  /*0f70*/  LEA R32, R3, R20, 0x6 ;  /* 0x0000001403207211 */ /* 0x000fe400078e30ff */
[----:B------:R-:W-:Y:S01]  /*0f80*/  IADD3 R18, PT, PT, R18, 0x10, RZ ;  /* 0x0000001012127810 */ /* 0x000fe20007ffe0ff */
        /* <DEDUP_REMOVED lines=11> */
[----:B------:R-:W5:Y:S04]  /*1040*/  LDS R19, [R20+0x180] ;  /* 0x0001800014137984 */ /* 0x000f680000000800 */
[----:B------:R-:W5:Y:S04]  /*1050*/  LDS R24, [R20+0x1c0] ;  /* 0x0001c00014187984 */ /* 0x000f680000000800 */
[----:B------:R-:W-:Y:S01]  /*1060*/  LDS R36, [R20+0x240] ;  /* 0x0002400014247984 */ /* 0x000fe20000000800 */
[----:B0-----:R-:W-:-:S03]  /*1070*/  FFMA R8, R8, R27, R31 ;  /* 0x0000001b08087223 */ /* 0x001fc6000000001f */
[----:B------:R-:W-:Y:S01]  /*1080*/  LDS R27, [R20+0x200] ;  /* 0x00020000141b7984 */ /* 0x000fe20000000800 */
[----:B-1----:R-:W-:-:S03]  /*1090*/  FFMA R9, R29, R9, R8 ;  /* 0x000000091d097223 */ /* 0x002fc60000000008 */
[----:B------:R-:W-:Y:S01]  /*10a0*/  LDS R29, [R20+0x300] ;  /* 0x00030000141d7984 */ /* 0x000fe20000000800 */
[----:B--2---:R-:W-:-:S03]  /*10b0*/  FFMA R10, R28, R10, R9 ;  /* 0x0000000a1c0a7223 */ /* 0x004fc60000000009 */
[----:B------:R-:W-:Y:S01]  /*10c0*/  LDS R31, [R20+0x380] ;  /* 0x00038000141f7984 */ /* 0x000fe20000000800 */
[----:B---3--:R-:W-:-:S03]  /*10d0*/  FFMA R11, R33, R11, R10 ;  /* 0x0000000b210b7223 */ /* 0x008fc6000000000a */
[----:B------:R-:W-:Y:S04]  /*10e0*/  LDS R33, [R20+0x280] ;  /* 0x0002800014217984 */ /* 0x000fe80000000800 */
[----:B------:R-:W-:Y:S01]  /*10f0*/  LDS R28, [R20+0x3c0] ;  /* 0x0003c000141c7984 */ /* 0x000fe20000000800 */
[----:B----4-:R-:W-:-:S03]  /*1100*/  FFMA R11, R12, R34, R11 ;  /* 0x000000220c0b7223 */ /* 0x010fc6000000000b */
[----:B------:R-:W-:Y:S01]  /*1110*/  LDS R34, [R20+0x2c0] ;  /* 0x0002c00014227984 */ /* 0x000fe20000000800 */
[----:B-----5:R-:W-:Y:S01]  /*1120*/  FFMA R26, R26, R13, R11 ;  /* 0x0000000d1a1a7223 */ /* 0x020fe2000000000b */
[----:B------:R-:W-:Y:S02]  /*1130*/  IMAD R13, R18, R5, R4 ;  /* 0x00000005120d7224 */ /* 0x000fe400078e0204 */
[----:B------:R-:W0:Y:S01]  /*1140*/  LDS.128 R8, [R7+0x20] ;  /* 0x0000200007087984 */ /* 0x000e220000000c00 */
[----:B------:R-:W-:Y:S01]  /*1150*/  FFMA R19, R19, R14, R26 ;  /* 0x0000000e13137223 */ /* 0x000fe2000000001a */
[----:B------:R-:W-:Y:S02]  /*1160*/  IMAD.WIDE.U32 R12, R13, 0x4, R16 ;  /* 0x000000040d0c7825 */ /* 0x000fe400078e0010 */
[----:B------:R-:W-:Y:S02]  /*1170*/  LDS R26, [R20+0x340] ;  /* 0x00034000141a7984 */ /* 0x000fe40000000800 */
[----:B------:R-:W-:-:S02]  /*1180*/  FFMA R35, R24, R15, R19 ;  /* 0x0000000f18237223 */ /* 0x000fc40000000013 */
[----:B------:R-:W1:Y:S01]  /*1190*/  LDS.128 R16, [R7+0x30] ;  /* 0x0000300007107984 */ /* 0x000e620000000c00 */
[----:B------:R-:W-:Y:S06]  /*11a0*/  BAR.SYNC.DEFER_BLOCKING 0x0 ;  /* 0x0000000000007b1d */ /* 0x000fec0000010000 */
[----:B------:R-:W2:Y:S04]  /*11b0*/  LDG.E R23, desc[UR8][R22.64+0x40] ;  /* 0x0000400816177981 */ /* 0x000ea8000c1e1900 */
[----:B------:R-:W3:Y:S01]  /*11c0*/  LDG.E R37, desc[UR8][R12.64] ;  /* 0x000000080c257981 */ /* 0x000ee2000c1e1900 */
[----:B0-----:R-:W-:-:S04]  /*11d0*/  FFMA R35, R8, R27, R35 ;  /* 0x0000001b08237223 */ /* 0x001fc80000000023 */
[----:B------:R-:W-:-:S04]  /*11e0*/  FFMA R36, R36, R9, R35 ;  /* 0x0000000924247223 */ /* 0x000fc80000000023 */
[----:B------:R-:W-:-:S04]  /*11f0*/  FFMA R33, R33, R10, R36 ;  /* 0x0000000a21217223 */ /* 0x000fc80000000024 */
[----:B------:R-:W-:-:S04]  /*1200*/  FFMA R33, R34, R11, R33 ;  /* 0x0000000b22217223 */ /* 0x000fc80000000021 */
[----:B-1----:R-:W-:-:S04]  /*1210*/  FFMA R29, R16, R29, R33 ;  /* 0x0000001d101d7223 */ /* 0x002fc80000000021 */
[----:B------:R-:W-:-:S04]  /*1220*/  FFMA R26, R26, R17, R29 ;  /* 0x000000111a1a7223 */ /* 0x000fc8000000001d */
[----:B------:R-:W-:-:S04]  /*1230*/  FFMA R31, R31, R18, R26 ;  /* 0x000000121f1f7223 */ /* 0x000fc8000000001a */
[----:B------:R-:W-:Y:S01]  /*1240*/  FFMA R33, R28, R19, R31 ;  /* 0x000000131c217223 */ /* 0x000fe2000000001f */
        /* <DEDUP_REMOVED lines=14> */
[----:B------:R-:W-:Y:S04]  /*1330*/  LDS R31, [R20+0x200] ;  /* 0x00020000141f7984 */ /* 0x000fe80000000800 */
[----:B------:R-:W5:Y:S01]  /*1340*/  LDS.128 R16, [R7+0x20] ;  /* 0x0000200007107984 */ /* 0x000f620000000c00 */
[----:B0-----:R-:W-:-:S03]  /*1350*/  FFMA R25, R12, R25, R33 ;  /* 0x000000190c197223 */ /* 0x001fc60000000021 */
[----:B------:R-:W0:Y:S01]  /*1360*/  LDS R28, [R20+0x240] ;  /* 0x00024000141c7984 */ /* 0x000e220000000800 */
[----:B-1----:R-:W-:-:S03]  /*1370*/  FFMA R24, R24, R13, R25 ;  /* 0x0000000d18187223 */ /* 0x002fc60000000019 */
[----:B------:R-:W1:Y:S01]  /*1380*/  LDS R25, [R20+0x280] ;  /* 0x0002800014197984 */ /* 0x000e620000000800 */
[----:B--2---:R-:W-:-:S03]  /*1390*/  FFMA R27, R27, R14, R24 ;  /* 0x0000000e1b1b7223 */ /* 0x004fc60000000018 */
[----:B------:R-:W2:Y:S01]  /*13a0*/  LDS R24, [R20+0x2c0] ;  /* 0x0002c00014187984 */ /* 0x000ea20000000800 */
[----:B---3--:R-:W-:-:S03]  /*13b0*/  FFMA R33, R22, R15, R27 ;  /* 0x0000000f16217223 */ /* 0x008fc6000000001b */
[----:B------:R-:W-:Y:S04]  /*13c0*/  LDS R27, [R20+0x300] ;  /* 0x00030000141b7984 */ /* 0x000fe80000000800 */
[----:B------:R-:W3:Y:S01]  /*13d0*/  LDS.128 R12, [R7+0x30] ;  /* 0x00003000070c7984 */ /* 0x000ee20000000c00 */
[----:B----4-:R-:W-:-:S03]  /*13e0*/  FFMA R33, R8, R23, R33 ;  /* 0x0000001708217223 */ /* 0x010fc60000000021 */
[----:B------:R-:W4:Y:S04]  /*13f0*/  LDS R22, [R20+0x340] ;  /* 0x0003400014167984 */ /* 0x000f280000000800 */
[----:B------:R-:W4:Y:S01]  /*1400*/  LDS R23, [R20+0x380] ;  /* 0x0003800014177984 */ /* 0x000f220000000800 */
[----:B-----5:R-:W-:-:S03]  /*1410*/  FFMA R30, R30, R9, R33 ;  /* 0x000000091e1e7223 */ /* 0x020fc60000000021 */
[----:B------:R-:W5:Y:S01]  /*1420*/  LDS R8, [R20+0x3c0] ;  /* 0x0003c00014087984 */ /* 0x000f620000000800 */
[----:B------:R-:W-:-:S04]  /*1430*/  FFMA R29, R29, R10, R30 ;  /* 0x0000000a1d1d7223 */ /* 0x000fc8000000001e */
[----:B------:R-:W-:-:S04]  /*1440*/  FFMA R11, R26, R11, R29 ;  /* 0x0000000b1a0b7223 */ /* 0x000fc8000000001d */
[----:B------:R-:W-:-:S04]  /*1450*/  FFMA R11, R16, R31, R11 ;  /* 0x0000001f100b7223 */ /* 0x000fc8000000000b */
[----:B0-----:R-:W-:-:S04]  /*1460*/  FFMA R28, R28, R17, R11 ;  /* 0x000000111c1c7223 */ /* 0x001fc8000000000b */
[----:B-1----:R-:W-:-:S04]  /*1470*/  FFMA R25, R25, R18, R28 ;  /* 0x0000001219197223 */ /* 0x002fc8000000001c */
[----:B--2---:R-:W-:-:S04]  /*1480*/  FFMA R19, R24, R19, R25 ;  /* 0x0000001318137223 */ /* 0x004fc80000000019 */
[----:B---3--:R-:W-:-:S04]  /*1490*/  FFMA R19, R12, R27, R19 ;  /* 0x0000001b0c137223 */ /* 0x008fc80000000013 */
[----:B----4-:R-:W-:-:S04]  /*14a0*/  FFMA R22, R22, R13, R19 ;  /* 0x0000000d16167223 */ /* 0x010fc80000000013 */
[----:B------:R-:W-:-:S04]  /*14b0*/  FFMA R23, R23, R14, R22 ;  /* 0x0000000e17177223 */ /* 0x000fc80000000016 */
[----:B-----5:R-:W-:Y:S01]  /*14c0*/  FFMA R31, R8, R15, R23 ;  /* 0x0000000f081f7223 */ /* 0x020fe20000000017 */
[----:B------:R-:W-:Y:S06]  /*14d0*/  BAR.SYNC.DEFER_BLOCKING 0x0 ;  /* 0x0000000000007b1d */ /* 0x000fec0000010000 */
.L_x_9:
[----:B------:R-:W-:Y:S05]  /*14e0*/  @P1 BRA `(.L_x_6) ;  /* 0x0000000000d81947 */ /* 0x000fea0003800000 */
[----:B------:R-:W0:Y:S01]  /*14f0*/  LDC.64 R8, c[0x0][0x380] ;  /* 0x0000e000ff087b82 */ /* 0x000e220000000a00 */
[C---:B------:R-:W-:Y:S02]  /*1500*/  LEA R10, R0.reuse, R3, 0x4 ;  /* 0x00000003000a7211 */ /* 0x040fe400078e20ff */
[----:B------:R-:W-:-:S03]  /*1510*/  LEA R21, R0, R21, 0x4 ;  /* 0x0000001500157211 */ /* 0x000fc600078e20ff */
[----:B------:R-:W-:Y:S02]  /*1520*/  IMAD R11, R10, R5, R4 ;  /* 0x000000050a0b7224 */ /* 0x000fe400078e0204 */
[----:B------:R-:W1:Y:S01]  /*1530*/  LDC.64 R12, c[0x0][0x388] ;  /* 0x0000e200ff0c7b82 */ /* 0x000e620000000a00 */
[----:B0-----:R-:W-:-:S05]  /*1540*/  IMAD.WIDE R8, R21, 0x4, R8 ;  /* 0x0000000415087825 */ /* 0x001fca00078e0208 */
[----:B------:R-:W2:Y:S01]  /*1550*/  LDG.E R14, desc[UR8][R8.64] ;  /* 0x00000008080e7981 */ /* 0x000ea2000c1e1900 */
[----:B-1----:R-:W-:-:S06]  /*1560*/  IMAD.WIDE.U32 R12, R11, 0x4, R12 ;  /* 0x000000040b0c7825 */ /* 0x002fcc00078e000c */
[----:B------:R-:W3:Y:S01]  /*1570*/  LDG.E R12, desc[UR8][R12.64] ;  /* 0x000000080c0c7981 */ /* 0x000ee2000c1e1900 */
[----:B------:R-:W-:-:S04]  /*1580*/  UIADD3 UR4, UPT, UPT, UR4, 0x400, URZ ;  /* 0x0000040004047890 */ /* 0x000fc8000fffe0ff */
[----:B------:R-:W-:Y:S01]  /*1590*/  ULEA UR4, UR6, UR4, 0x18 ;  /* 0x0000000406047291 */ /* 0x000fe2000f8ec0ff */
[----:B------:R-:W-:-:S05]  /*15a0*/  LEA R15, R2, R7, 0x2 ;  /* 0x00000007020f7211 */ /* 0x000fca00078e10ff */
[----:B------:R-:W-:-:S04]  /*15b0*/  LEA R0, R2, UR4, 0x2 ;  /* 0x0000000402007c11 */ /* 0x000fc8000f8e10ff */
        /* <DEDUP_REMOVED lines=26> */
[----:B------:R-:W4:Y:S01]  /*1760*/  LDS R10, [R0+0x340] ;  /* 0x00034000000a7984 */ /* 0x000f220000000800 */
[----:B-----5:R-:W-:-:S03]  /*1770*/  FFMA R2, R2, R17, R3 ;  /* 0x0000001102027223 */ /* 0x020fc60000000003 */
[----:B------:R-:W5:Y:S04]  /*1780*/  LDS R16, [R0+0x380] ;  /* 0x0003800000107984 */ /* 0x000f680000000800 */
        /* <DEDUP_REMOVED lines=9> */
[----:B-----5:R-:W-:-:S04]  /*1820*/  FFMA R16, R16, R30, R9 ;  /* 0x0000001e10107223 */ /* 0x020fc80000000009 */
[----:B------:R-:W-:Y:S01]  /*1830*/  FFMA R31, R3, R31, R16 ;  /* 0x0000001f031f7223 */ /* 0x000fe20000000010 */
[----:B------:R-:W-:Y:S06]  /*1840*/  BAR.SYNC.DEFER_BLOCKING 0x0 ;  /* 0x0000000000007b1d */ /* 0x000fec0000010000 */
.L_x_6:
[----:B------:R-:W0:Y:S01]  /*1850*/  LDC.64 R2, c[0x0][0x390] ;  /* 0x0000e400ff027b82 */ /* 0x000e220000000a00 */
[----:B------:R-:W-:-:S04]  /*1860*/  IMAD R5, R6, R5, R4 ;  /* 0x0000000506057224 */ /* 0x000fc800078e0204 */
[----:B0-----:R-:W-:-:S05]  /*1870*/  IMAD.WIDE R2, R5, 0x4, R2 ;  /* 0x0000000405027825 */ /* 0x001fca00078e0202 */
[----:B------:R-:W-:Y:S01]  /*1880*/  STG.E desc[UR8][R2.64], R31 ;  /* 0x0000001f02007986 */ /* 0x000fe2000c101908 */
[----:B------:R-:W-:Y:S05]  /*1890*/  EXIT ;  /* 0x000000000000794d */ /* 0x000fea0003800000 */
.L_x_10:
        /* <DEDUP_REMOVED lines=14> */
.L_x_13:


//--------------------- .text._Z11rand_matrixPfi  --------------------------
	.section	.text._Z11rand_matrixPfi,"ax",@progbits
	.align	128
        .global         _Z11rand_matrixPfi
        .type           _Z11rand_matrixPfi,@function
        .size           _Z11rand_matrixPfi,(.L_x_14 - _Z11rand_matrixPfi)
        .other          _Z11rand_matrixPfi,@"STO_CUDA_ENTRY STV_DEFAULT"
_Z11rand_matrixPfi:
.text._Z11rand_matrixPfi:
[----:B------:R-:W-:Y:S01]  /*0000*/  LDC R1, c[0x0][0x37c] ;  /* 0x0000df00ff017b82 */ /* 0x000fe20000000800 */
[----:B------:R-:W0:Y:S07]  /*0010*/  S2R R3, SR_TID.Y ;  /* 0x0000000000037919 */ /* 0x000e2e0000002200 */
[----:B------:R-:W0:Y:S01]  /*0020*/  LDC R0, c[0x0][0x364] ;  /* 0x0000d900ff007b82 */ /* 0x000e220000000800 */
[----:B------:R-:W1:Y:S01]  /*0030*/  LDCU UR6, c[0x0][0x388] ;  /* 0x00007100ff0677ac */ /* 0x000e620008000800 */
[----:B------:R-:W2:Y:S06]  /*0040*/  S2R R2, SR_TID.X ;  /* 0x0000000000027919 */ /* 0x000eac0000002100 */
[----:B------:R-:W0:Y:S08]  /*0050*/  S2UR UR4, SR_CTAID.Y ;  /* 0x00000000000479c3 */ /* 0x000e300000002600 */
[----:B------:R-:W2:Y:S08]  /*0060*/  S2UR UR5, SR_CTAID.X ;  /* 0x00000000000579c3 */ /* 0x000eb00000002500 */
[----:B------:R-:W2:Y:S01]  /*0070*/  LDC R5, c[0x0][0x360] ;  /* 0x0000d800ff057b82 */ /* 0x000ea20000000800 */
[----:B0-----:R-:W-:-:S02]  /*0080*/  IMAD R0, R0, UR4, R3 ;  /* 0x0000000400007c24 */ /* 0x001fc4000f8e0203 */
[----:B--2---:R-:W-:-:S05]  /*0090*/  IMAD R5, R5, UR5, R2 ;  /* 0x0000000505057c24 */ /* 0x004fca000f8e0202 */
[----:B------:R-:W-:-:S04]  /*00a0*/  VIMNMX R2, PT, PT, R0, R5, !PT ;  /* 0x0000000500027248 */ /* 0x000fc80007fe0100 */
[----:B-1----:R-:W-:-:S13]  /*00b0*/  ISETP.GE.AND P0, PT, R2, UR6, PT ;  /* 0x0000000602007c0c */ /* 0x002fda000bf06270 */
[----:B------:R-:W-:Y:S05]  /*00c0*/  @P0 EXIT ;  /* 0x000000000000094d */ /* 0x000fea0003800000 */
[----:B------:R-:W0:Y:S01]  /*00d0*/  LDC.64 R2, c[0x0][0x380] ;  /* 0x0000e000ff027b82 */ /* 0x000e220000000a00 */
[C-C-:B------:R-:W-:Y:S01]  /*00e0*/  IMAD R4, R0.reuse, R5, R5.reuse ;  /* 0x0000000500047224 */ /* 0x140fe200078e0205 */
[----:B------:R-:W1:Y:S01]  /*00f0*/  LDCU.64 UR4, c[0x0][0x358] ;  /* 0x00006b00ff0477ac */ /* 0x000e620008000a00 */
[----:B------:R-:W-:Y:S02]  /*0100*/  IMAD R5, R0, UR6, R5 ;  /* 0x0000000600057c24 */ /* 0x000fe4000f8e0205 */
[----:B------:R-:W-:-:S05]  /*0110*/  IMAD.HI R6, R4, 0x51eb851f, RZ ;  /* 0x51eb851f04067827 */ /* 0x000fca00078e02ff */
[----:B------:R-:W-:-:S04]  /*0120*/  SHF.R.U32.HI R7, RZ, 0x1f, R6 ;  /* 0x0000001fff077819 */ /* 0x000fc80000011606 */
[----:B------:R-:W-:-:S05]  /*0130*/  LEA.HI.SX32 R7, R6, R7, 0x1b ;  /* 0x0000000706077211 */ /* 0x000fca00078fdaff */
[----:B------:R-:W-:Y:S02]  /*0140*/  IMAD R7, R7, -0x64, R4 ;  /* 0xffffff9c07077824 */ /* 0x000fe400078e0204 */
[----:B0-----:R-:W-:-:S03]  /*0150*/  IMAD.WIDE R2, R5, 0x4, R2 ;  /* 0x0000000405027825 */ /* 0x001fc600078e0202 */
[----:B------:R-:W-:-:S05]  /*0160*/  I2FP.F32.S32 R7, R7 ;  /* 0x0000000700077245 */ /* 0x000fca0000201400 */
[----:B-1----:R-:W-:Y:S01]  /*0170*/  STG.E desc[UR4][R2.64], R7 ;  /* 0x0000000702007986 */ /* 0x002fe2000c101904 */
[----:B------:R-:W-:Y:S05]  /*0180*/  EXIT ;  /* 0x000000000000794d */ /* 0x000fea0003800000 */
.L_x_11:
        /* <DEDUP_REMOVED lines=15> */
.L_x_14:


//--------------------- .nv.global.init           --------------------------
	.section	.nv.global.init,"aw",@progbits
	.align	4
.nv.global.init:
	.type		mrg32k3aM1SubSeq,@object
	.size		mrg32k3aM1SubSeq,(mrg32k3aM2SubSeq - mrg32k3aM1SubSeq)
mrg32k3aM1SubSeq:
        /*0000*/ 	.byte	0x0b, 0xcc, 0xee, 0x04, 0x73, 0x29, 0x8b, 0x6f, 0xf6, 0x53, 0x03, 0xf6, 0x23, 0xf6, 0xea, 0xda
        /* <DEDUP_REMOVED lines=125> */
	.type		mrg32k3aM2SubSeq,@object
	.size		mrg32k3aM2SubSeq,(mrg32k3aM1 - mrg32k3aM2SubSeq)
mrg32k3aM2SubSeq:
        /* <DEDUP_REMOVED lines=126> */
	.type		mrg32k3aM1,@object
	.size		mrg32k3aM1,(mrg32k3aM1Seq - mrg32k3aM1)
mrg32k3aM1:
        /* <DEDUP_REMOVED lines=144> */
	.type		mrg32k3aM1Seq,@object
	.size		mrg32k3aM1Seq,(mrg32k3aM2 - mrg32k3aM1Seq)
mrg32k3aM1Seq:
        /* <DEDUP_REMOVED lines=144> */
	.type		mrg32k3aM2,@object
	.size		mrg32k3aM2,(mrg32k3aM2Seq - mrg32k3aM2)
mrg32k3aM2:
        /* <DEDUP_REMOVED lines=144> */
	.type		mrg32k3aM2Seq,@object
	.size		mrg32k3aM2Seq,(precalc_xorwow_matrix - mrg32k3aM2Seq)
mrg32k3aM2Seq:
        /* <DEDUP_REMOVED lines=144> */
	.type		precalc_xorwow_matrix,@object
	.size		precalc_xorwow_matrix,(precalc_xorwow_offset_matrix - precalc_xorwow_matrix)
precalc_xorwow_matrix:
        /* <DEDUP_REMOVED lines=6400> */
	.type		precalc_xorwow_offset_matrix,@object
	.size		precalc_xorwow_offset_matrix,(.L_1 - precalc_xorwow_offset_matrix)
precalc_xorwow_offset_matrix:
        /* <DEDUP_REMOVED lines=6400> */
.L_1:


//--------------------- .nv.shared.reserved.0     --------------------------
	.section	.nv.shared.reserved.0,"aw",@nobits
	.weak		__nv_reservedSMEM_offset_0_alias
	.size		__nv_reservedSMEM_offset_0_alias, 0, 64
	.other		__nv_reservedSMEM_offset_0_alias,@"STO_CUDA_RESERVED_SHARED STV_DEFAULT"
__nv_reservedSMEM_offset_0_alias:
	.zero		0
	.zero		64


//--------------------- .nv.shared._Z9mtrx_multPfS_S_i --------------------------
	.section	.nv.shared._Z9mtrx_multPfS_S_i,"aw",@nobits
	.sectionflags	@""
	.align	4
.nv.shared._Z9mtrx_multPfS_S_i:
	.zero		3072


//--------------------- .nv.constant0._Z26matrixMultiplicationKernelPfS_S_i --------------------------
	.section	.nv.constant0._Z26matrixMultiplicationKernelPfS_S_i,"a",@progbits
	.sectionflags	@""
	.align	4
.nv.constant0._Z26matrixMultiplicationKernelPfS_S_i:
	.zero		924


//--------------------- .nv.constant0._Z9mtrx_multPfS_S_i --------------------------
	.section	.nv.constant0._Z9mtrx_multPfS_S_i,"a",@progbits
	.sectionflags	@""
	.align	4
.nv.constant0._Z9mtrx_multPfS_S_i:
	.zero		924


//--------------------- .nv.constant0._Z11rand_matrixPfi --------------------------
	.section	.nv.constant0._Z11rand_matrixPfi,"a",@progbits
	.sectionflags	@""
	.align	4
.nv.constant0._Z11rand_matrixPfi:
	.zero		908


//--------------------- SYMBOLS --------------------------

	.type		.nv.reservedSmem.offset0,@object
	.size		.nv.reservedSmem.offset0,0x4
	.type		.nv.reservedSmem.cap,@object
	.size		.nv.reservedSmem.cap,0x4
